//
// Generated by NVIDIA NVVM Compiler
//
// Compiler Build ID: CL-36424714
// Cuda compilation tools, release 13.0, V13.0.88
// Based on NVVM 20.0.0
//

.version 9.0
.target sm_100
.address_size 64

.extern .shared .align 16 .b8 shared_dist[];
.extern .shared .align 16 .b8 shared_mem[];

.entry _Z6phase1iiPii(
	.param .u32 _Z6phase1iiPii_param_0,
	.param .u32 _Z6phase1iiPii_param_1,
	.param .u64 .ptr .align 1 _Z6phase1iiPii_param_2,
	.param .u32 _Z6phase1iiPii_param_3
)
{
	.reg .pred 	%p<14>;
	.reg .b32 	%r<89>;
	.reg .b64 	%rd<5>;

	ld.param.u32 	%r40, [_Z6phase1iiPii_param_0];
	ld.param.u32 	%r41, [_Z6phase1iiPii_param_1];
	ld.param.u64 	%rd2, [_Z6phase1iiPii_param_2];
	ld.param.u32 	%r38, [_Z6phase1iiPii_param_3];
	cvta.to.global.u64 	%rd3, %rd2;
	mov.u32 	%r1, %tid.x;
	mov.u32 	%r2, %tid.y;
	mul.lo.s32 	%r43, %r38, %r40;
	add.s32 	%r44, %r43, %r1;
	add.s32 	%r45, %r43, %r2;
	max.s32 	%r47, %r44, %r45;
	setp.lt.s32 	%p1, %r47, %r41;
	setp.ge.s32 	%p2, %r47, %r41;
	mad.lo.s32 	%r48, %r44, %r41, %r45;
	mul.wide.s32 	%rd4, %r48, 4;
	add.s64 	%rd1, %rd3, %rd4;
	mov.b32 	%r81, 1000000000;
	@%p2 bra 	$L__BB0_2;
	ld.global.u32 	%r81, [%rd1];
$L__BB0_2:
	mul.lo.s32 	%r5, %r38, %r1;
	add.s32 	%r49, %r5, %r2;
	shl.b32 	%r50, %r49, 2;
	mov.u32 	%r51, shared_dist;
	add.s32 	%r6, %r51, %r50;
	st.shared.u32 	[%r6], %r81;
	bar.sync 	0;
	setp.lt.s32 	%p3, %r38, 1;
	@%p3 bra 	$L__BB0_19;
	and.b32  	%r7, %r38, 3;
	setp.lt.u32 	%p4, %r38, 4;
	mov.b32 	%r85, 0;
	@%p4 bra 	$L__BB0_14;
	and.b32  	%r85, %r38, 2147483644;
	neg.s32 	%r84, %r85;
	shl.b32 	%r10, %r38, 2;
	shl.b32 	%r53, %r2, 2;
	add.s32 	%r83, %r51, %r53;
	shl.b32 	%r12, %r38, 4;
	shl.b32 	%r13, %r38, 3;
	mul.lo.s32 	%r14, %r38, 12;
	shl.b32 	%r55, %r5, 2;
	add.s32 	%r56, %r55, %r51;
	add.s32 	%r82, %r56, 8;
$L__BB0_5:
	.pragma "nounroll";
	ld.shared.u32 	%r57, [%r82+-8];
	ld.shared.u32 	%r58, [%r83];
	add.s32 	%r19, %r58, %r57;
	ld.shared.u32 	%r59, [%r6];
	setp.ge.s32 	%p5, %r19, %r59;
	@%p5 bra 	$L__BB0_7;
	st.shared.u32 	[%r6], %r19;
$L__BB0_7:
	bar.sync 	0;
	ld.shared.u32 	%r60, [%r82+-4];
	add.s32 	%r61, %r83, %r10;
	ld.shared.u32 	%r62, [%r61];
	add.s32 	%r20, %r62, %r60;
	ld.shared.u32 	%r63, [%r6];
	setp.ge.s32 	%p6, %r20, %r63;
	@%p6 bra 	$L__BB0_9;
	st.shared.u32 	[%r6], %r20;
$L__BB0_9:
	bar.sync 	0;
	ld.shared.u32 	%r64, [%r82];
	add.s32 	%r65, %r83, %r13;
	ld.shared.u32 	%r66, [%r65];
	add.s32 	%r21, %r66, %r64;
	ld.shared.u32 	%r67, [%r6];
	setp.ge.s32 	%p7, %r21, %r67;
	@%p7 bra 	$L__BB0_11;
	st.shared.u32 	[%r6], %r21;
$L__BB0_11:
	bar.sync 	0;
	ld.shared.u32 	%r68, [%r82+4];
	add.s32 	%r69, %r83, %r14;
	ld.shared.u32 	%r70, [%r69];
	add.s32 	%r22, %r70, %r68;
	ld.shared.u32 	%r71, [%r6];
	setp.ge.s32 	%p8, %r22, %r71;
	@%p8 bra 	$L__BB0_13;
	st.shared.u32 	[%r6], %r22;
$L__BB0_13:
	bar.sync 	0;
	add.s32 	%r84, %r84, 4;
	add.s32 	%r83, %r83, %r12;
	add.s32 	%r82, %r82, 16;
	setp.ne.s32 	%p9, %r84, 0;
	@%p9 bra 	$L__BB0_5;
$L__BB0_14:
	setp.eq.s32 	%p10, %r7, 0;
	@%p10 bra 	$L__BB0_19;
	mad.lo.s32 	%r72, %r85, %r38, %r2;
	shl.b32 	%r73, %r72, 2;
	add.s32 	%r88, %r51, %r73;
	shl.b32 	%r28, %r38, 2;
	add.s32 	%r75, %r85, %r5;
	shl.b32 	%r76, %r75, 2;
	add.s32 	%r87, %r51, %r76;
	neg.s32 	%r86, %r7;
$L__BB0_16:
	.pragma "nounroll";
	ld.shared.u32 	%r77, [%r87];
	ld.shared.u32 	%r78, [%r88];
	add.s32 	%r34, %r78, %r77;
	ld.shared.u32 	%r79, [%r6];
	setp.ge.s32 	%p11, %r34, %r79;
	@%p11 bra 	$L__BB0_18;
	st.shared.u32 	[%r6], %r34;
$L__BB0_18:
	bar.sync 	0;
	add.s32 	%r88, %r88, %r28;
	add.s32 	%r87, %r87, 4;
	add.s32 	%r86, %r86, 1;
	setp.ne.s32 	%p12, %r86, 0;
	@%p12 bra 	$L__BB0_16;
$L__BB0_19:
	not.pred 	%p13, %p1;
	@%p13 bra 	$L__BB0_21;
	ld.shared.u32 	%r80, [%r6];
	st.global.u32 	[%rd1], %r80;
$L__BB0_21:
	bar.sync 	0;
	ret;

}
.entry _Z6phase2iiPii(
	.param .u32 _Z6phase2iiPii_param_0,
	.param .u32 _Z6phase2iiPii_param_1,
	.param .u64 .ptr .align 1 _Z6phase2iiPii_param_2,
	.param .u32 _Z6phase2iiPii_param_3
)
{
	.reg .pred 	%p<54>;
	.reg .b32 	%r<339>;
	.reg .b64 	%rd<7>;

	ld.param.u32 	%r149, [_Z6phase2iiPii_param_0];
	ld.param.u32 	%r150, [_Z6phase2iiPii_param_1];
	ld.param.u64 	%rd3, [_Z6phase2iiPii_param_2];
	ld.param.u32 	%r151, [_Z6phase2iiPii_param_3];
	cvta.to.global.u64 	%rd1, %rd3;
	mov.u32 	%r1, %ctaid.x;
	setp.eq.s32 	%p1, %r1, %r149;
	@%p1 bra 	$L__BB1_88;
	mul.lo.s32 	%r2, %r151, %r151;
	mov.u32 	%r3, %tid.x;
	mov.u32 	%r4, %tid.y;
	mul.lo.s32 	%r153, %r151, %r149;
	add.s32 	%r5, %r153, %r3;
	add.s32 	%r154, %r153, %r4;
	max.s32 	%r155, %r5, %r154;
	setp.ge.s32 	%p2, %r155, %r150;
	mov.b32 	%r289, 1000000000;
	@%p2 bra 	$L__BB1_3;
	mad.lo.s32 	%r156, %r5, %r150, %r154;
	mul.wide.s32 	%rd4, %r156, 4;
	add.s64 	%rd5, %rd1, %rd4;
	ld.global.u32 	%r289, [%rd5];
$L__BB1_3:
	mul.lo.s32 	%r9, %r151, %r3;
	add.s32 	%r10, %r9, %r4;
	shl.b32 	%r157, %r10, 2;
	mov.u32 	%r158, shared_mem;
	add.s32 	%r159, %r158, %r157;
	st.shared.u32 	[%r159], %r289;
	mov.u32 	%r11, %ctaid.y;
	setp.eq.s32 	%p3, %r11, 0;
	mul.lo.s32 	%r160, %r151, %r1;
	add.s32 	%r161, %r160, %r4;
	add.s32 	%r162, %r160, %r3;
	selp.b32 	%r12, %r5, %r162, %p3;
	selp.b32 	%r163, %r161, %r154, %p3;
	max.s32 	%r164, %r12, %r163;
	setp.ge.s32 	%p4, %r164, %r150;
	@%p4 bra 	$L__BB1_88;
	shl.b32 	%r165, %r2, 2;
	add.s32 	%r14, %r158, %r165;
	mad.lo.s32 	%r167, %r12, %r150, %r163;
	mul.wide.s32 	%rd6, %r167, 4;
	add.s64 	%rd2, %rd1, %rd6;
	ld.global.u32 	%r168, [%rd2];
	add.s32 	%r15, %r14, %r157;
	st.shared.u32 	[%r15], %r168;
	bar.sync 	0;
	setp.eq.s32 	%p5, %r11, 1;
	@%p5 bra 	$L__BB1_46;
	setp.lt.s32 	%p6, %r151, 1;
	ld.shared.u32 	%r294, [%r15];
	@%p6 bra 	$L__BB1_87;
	add.s32 	%r171, %r151, -1;
	and.b32  	%r17, %r151, 7;
	setp.lt.u32 	%p7, %r171, 7;
	mov.b32 	%r327, 0;
	@%p7 bra 	$L__BB1_25;
	and.b32  	%r327, %r151, 2147483640;
	neg.s32 	%r304, %r327;
	shl.b32 	%r173, %r4, 2;
	add.s32 	%r174, %r165, %r173;
	add.s32 	%r303, %r158, %r174;
	shl.b32 	%r21, %r151, 5;
	shl.b32 	%r176, %r9, 2;
	add.s32 	%r177, %r176, %r158;
	add.s32 	%r302, %r177, 16;
	shl.b32 	%r23, %r151, 2;
$L__BB1_8:
	.pragma "nounroll";
	ld.shared.u32 	%r178, [%r302+-16];
	ld.shared.u32 	%r179, [%r303];
	add.s32 	%r65, %r179, %r178;
	setp.ge.s32 	%p8, %r65, %r294;
	@%p8 bra 	$L__BB1_10;
	st.shared.u32 	[%r15], %r65;
	mov.u32 	%r294, %r65;
$L__BB1_10:
	ld.shared.u32 	%r180, [%r302+-12];
	add.s32 	%r67, %r303, %r23;
	ld.shared.u32 	%r181, [%r67];
	add.s32 	%r68, %r181, %r180;
	setp.ge.s32 	%p9, %r68, %r294;
	@%p9 bra 	$L__BB1_12;
	st.shared.u32 	[%r15], %r68;
	mov.u32 	%r294, %r68;
$L__BB1_12:
	ld.shared.u32 	%r182, [%r302+-8];
	add.s32 	%r70, %r67, %r23;
	ld.shared.u32 	%r183, [%r70];
	add.s32 	%r71, %r183, %r182;
	setp.ge.s32 	%p10, %r71, %r294;
	@%p10 bra 	$L__BB1_14;
	st.shared.u32 	[%r15], %r71;
	mov.u32 	%r294, %r71;
$L__BB1_14:
	ld.shared.u32 	%r184, [%r302+-4];
	add.s32 	%r73, %r70, %r23;
	ld.shared.u32 	%r185, [%r73];
	add.s32 	%r74, %r185, %r184;
	setp.ge.s32 	%p11, %r74, %r294;
	@%p11 bra 	$L__BB1_16;
	st.shared.u32 	[%r15], %r74;
	mov.u32 	%r294, %r74;
$L__BB1_16:
	ld.shared.u32 	%r186, [%r302];
	add.s32 	%r76, %r73, %r23;
	ld.shared.u32 	%r187, [%r76];
	add.s32 	%r77, %r187, %r186;
	setp.ge.s32 	%p12, %r77, %r294;
	@%p12 bra 	$L__BB1_18;
	st.shared.u32 	[%r15], %r77;
	mov.u32 	%r294, %r77;
$L__BB1_18:
	ld.shared.u32 	%r188, [%r302+4];
	add.s32 	%r79, %r76, %r23;
	ld.shared.u32 	%r189, [%r79];
	add.s32 	%r80, %r189, %r188;
	setp.ge.s32 	%p13, %r80, %r294;
	@%p13 bra 	$L__BB1_20;
	st.shared.u32 	[%r15], %r80;
	mov.u32 	%r294, %r80;
$L__BB1_20:
	ld.shared.u32 	%r190, [%r302+8];
	add.s32 	%r82, %r79, %r23;
	ld.shared.u32 	%r191, [%r82];
	add.s32 	%r83, %r191, %r190;
	setp.ge.s32 	%p14, %r83, %r294;
	@%p14 bra 	$L__BB1_22;
	st.shared.u32 	[%r15], %r83;
	mov.u32 	%r294, %r83;
$L__BB1_22:
	ld.shared.u32 	%r192, [%r302+12];
	add.s32 	%r193, %r82, %r23;
	ld.shared.u32 	%r194, [%r193];
	add.s32 	%r85, %r194, %r192;
	setp.ge.s32 	%p15, %r85, %r294;
	@%p15 bra 	$L__BB1_24;
	st.shared.u32 	[%r15], %r85;
	mov.u32 	%r294, %r85;
$L__BB1_24:
	add.s32 	%r304, %r304, 8;
	add.s32 	%r303, %r303, %r21;
	add.s32 	%r302, %r302, 32;
	setp.eq.s32 	%p16, %r304, 0;
	@%p16 bra 	$L__BB1_25;
	bra.uni 	$L__BB1_8;
$L__BB1_25:
	setp.eq.s32 	%p17, %r17, 0;
	@%p17 bra 	$L__BB1_87;
	and.b32  	%r121, %r151, 3;
	setp.lt.u32 	%p18, %r17, 4;
	@%p18 bra 	$L__BB1_36;
	add.s32 	%r195, %r327, %r9;
	shl.b32 	%r196, %r195, 2;
	add.s32 	%r122, %r158, %r196;
	ld.shared.u32 	%r198, [%r122];
	mad.lo.s32 	%r199, %r327, %r151, %r4;
	shl.b32 	%r200, %r199, 2;
	add.s32 	%r123, %r14, %r200;
	ld.shared.u32 	%r201, [%r123];
	add.s32 	%r124, %r201, %r198;
	setp.ge.s32 	%p19, %r124, %r294;
	@%p19 bra 	$L__BB1_29;
	st.shared.u32 	[%r15], %r124;
	mov.u32 	%r294, %r124;
$L__BB1_29:
	ld.shared.u32 	%r202, [%r122+4];
	shl.b32 	%r126, %r151, 2;
	add.s32 	%r127, %r123, %r126;
	ld.shared.u32 	%r203, [%r127];
	add.s32 	%r128, %r203, %r202;
	setp.ge.s32 	%p20, %r128, %r294;
	@%p20 bra 	$L__BB1_31;
	st.shared.u32 	[%r15], %r128;
	mov.u32 	%r294, %r128;
$L__BB1_31:
	ld.shared.u32 	%r204, [%r122+8];
	add.s32 	%r130, %r127, %r126;
	ld.shared.u32 	%r205, [%r130];
	add.s32 	%r131, %r205, %r204;
	setp.ge.s32 	%p21, %r131, %r294;
	@%p21 bra 	$L__BB1_33;
	st.shared.u32 	[%r15], %r131;
	mov.u32 	%r294, %r131;
$L__BB1_33:
	ld.shared.u32 	%r206, [%r122+12];
	add.s32 	%r207, %r130, %r126;
	ld.shared.u32 	%r208, [%r207];
	add.s32 	%r133, %r208, %r206;
	setp.ge.s32 	%p22, %r133, %r294;
	@%p22 bra 	$L__BB1_35;
	st.shared.u32 	[%r15], %r133;
	mov.u32 	%r294, %r133;
$L__BB1_35:
	add.s32 	%r327, %r327, 4;
$L__BB1_36:
	setp.eq.s32 	%p23, %r121, 0;
	@%p23 bra 	$L__BB1_87;
	setp.eq.s32 	%p24, %r121, 1;
	@%p24 bra 	$L__BB1_43;
	add.s32 	%r209, %r327, %r9;
	shl.b32 	%r210, %r209, 2;
	add.s32 	%r138, %r158, %r210;
	ld.shared.u32 	%r212, [%r138];
	mad.lo.s32 	%r213, %r327, %r151, %r4;
	shl.b32 	%r214, %r213, 2;
	add.s32 	%r139, %r14, %r214;
	ld.shared.u32 	%r215, [%r139];
	add.s32 	%r140, %r215, %r212;
	setp.ge.s32 	%p25, %r140, %r294;
	@%p25 bra 	$L__BB1_40;
	st.shared.u32 	[%r15], %r140;
	mov.u32 	%r294, %r140;
$L__BB1_40:
	ld.shared.u32 	%r216, [%r138+4];
	shl.b32 	%r217, %r151, 2;
	add.s32 	%r218, %r139, %r217;
	ld.shared.u32 	%r219, [%r218];
	add.s32 	%r142, %r219, %r216;
	setp.ge.s32 	%p26, %r142, %r294;
	@%p26 bra 	$L__BB1_42;
	st.shared.u32 	[%r15], %r142;
	mov.u32 	%r294, %r142;
$L__BB1_42:
	add.s32 	%r327, %r327, 2;
$L__BB1_43:
	and.b32  	%r220, %r151, 1;
	setp.eq.b32 	%p27, %r220, 1;
	not.pred 	%p28, %p27;
	@%p28 bra 	$L__BB1_87;
	add.s32 	%r221, %r327, %r9;
	shl.b32 	%r222, %r221, 2;
	add.s32 	%r224, %r158, %r222;
	ld.shared.u32 	%r225, [%r224];
	mad.lo.s32 	%r226, %r327, %r151, %r4;
	shl.b32 	%r227, %r226, 2;
	add.s32 	%r228, %r14, %r227;
	ld.shared.u32 	%r229, [%r228];
	add.s32 	%r147, %r229, %r225;
	setp.ge.s32 	%p29, %r147, %r294;
	@%p29 bra 	$L__BB1_87;
	st.shared.u32 	[%r15], %r147;
	mov.u32 	%r294, %r147;
	bra.uni 	$L__BB1_87;
$L__BB1_46:
	setp.lt.s32 	%p30, %r151, 1;
	ld.shared.u32 	%r294, [%r15];
	@%p30 bra 	$L__BB1_87;
	add.s32 	%r231, %r151, -1;
	and.b32  	%r25, %r151, 7;
	setp.lt.u32 	%p31, %r231, 7;
	mov.b32 	%r321, 0;
	@%p31 bra 	$L__BB1_66;
	and.b32  	%r321, %r151, 2147483640;
	neg.s32 	%r292, %r321;
	shl.b32 	%r232, %r4, 2;
	add.s32 	%r291, %r158, %r232;
	shl.b32 	%r29, %r151, 5;
	shl.b32 	%r234, %r3, 2;
	shl.b32 	%r30, %r151, 2;
	add.s32 	%r235, %r234, %r30;
	mad.lo.s32 	%r236, %r151, %r235, %r158;
	add.s32 	%r290, %r236, 16;
$L__BB1_49:
	.pragma "nounroll";
	ld.shared.u32 	%r237, [%r290+-16];
	ld.shared.u32 	%r238, [%r291];
	add.s32 	%r36, %r238, %r237;
	setp.ge.s32 	%p32, %r36, %r294;
	@%p32 bra 	$L__BB1_51;
	st.shared.u32 	[%r15], %r36;
	mov.u32 	%r294, %r36;
$L__BB1_51:
	ld.shared.u32 	%r239, [%r290+-12];
	add.s32 	%r38, %r291, %r30;
	ld.shared.u32 	%r240, [%r38];
	add.s32 	%r39, %r240, %r239;
	setp.ge.s32 	%p33, %r39, %r294;
	@%p33 bra 	$L__BB1_53;
	st.shared.u32 	[%r15], %r39;
	mov.u32 	%r294, %r39;
$L__BB1_53:
	ld.shared.u32 	%r241, [%r290+-8];
	add.s32 	%r41, %r38, %r30;
	ld.shared.u32 	%r242, [%r41];
	add.s32 	%r42, %r242, %r241;
	setp.ge.s32 	%p34, %r42, %r294;
	@%p34 bra 	$L__BB1_55;
	st.shared.u32 	[%r15], %r42;
	mov.u32 	%r294, %r42;
$L__BB1_55:
	ld.shared.u32 	%r243, [%r290+-4];
	add.s32 	%r44, %r41, %r30;
	ld.shared.u32 	%r244, [%r44];
	add.s32 	%r45, %r244, %r243;
	setp.ge.s32 	%p35, %r45, %r294;
	@%p35 bra 	$L__BB1_57;
	st.shared.u32 	[%r15], %r45;
	mov.u32 	%r294, %r45;
$L__BB1_57:
	ld.shared.u32 	%r245, [%r290];
	add.s32 	%r47, %r44, %r30;
	ld.shared.u32 	%r246, [%r47];
	add.s32 	%r48, %r246, %r245;
	setp.ge.s32 	%p36, %r48, %r294;
	@%p36 bra 	$L__BB1_59;
	st.shared.u32 	[%r15], %r48;
	mov.u32 	%r294, %r48;
$L__BB1_59:
	ld.shared.u32 	%r247, [%r290+4];
	add.s32 	%r50, %r47, %r30;
	ld.shared.u32 	%r248, [%r50];
	add.s32 	%r51, %r248, %r247;
	setp.ge.s32 	%p37, %r51, %r294;
	@%p37 bra 	$L__BB1_61;
	st.shared.u32 	[%r15], %r51;
	mov.u32 	%r294, %r51;
$L__BB1_61:
	ld.shared.u32 	%r249, [%r290+8];
	add.s32 	%r53, %r50, %r30;
	ld.shared.u32 	%r250, [%r53];
	add.s32 	%r54, %r250, %r249;
	setp.ge.s32 	%p38, %r54, %r294;
	@%p38 bra 	$L__BB1_63;
	st.shared.u32 	[%r15], %r54;
	mov.u32 	%r294, %r54;
$L__BB1_63:
	ld.shared.u32 	%r251, [%r290+12];
	add.s32 	%r252, %r53, %r30;
	ld.shared.u32 	%r253, [%r252];
	add.s32 	%r56, %r253, %r251;
	setp.ge.s32 	%p39, %r56, %r294;
	@%p39 bra 	$L__BB1_65;
	st.shared.u32 	[%r15], %r56;
	mov.u32 	%r294, %r56;
$L__BB1_65:
	add.s32 	%r292, %r292, 8;
	add.s32 	%r291, %r291, %r29;
	add.s32 	%r290, %r290, 32;
	setp.eq.s32 	%p40, %r292, 0;
	@%p40 bra 	$L__BB1_66;
	bra.uni 	$L__BB1_49;
$L__BB1_66:
	setp.eq.s32 	%p41, %r25, 0;
	@%p41 bra 	$L__BB1_87;
	and.b32  	%r92, %r151, 3;
	setp.lt.u32 	%p42, %r25, 4;
	@%p42 bra 	$L__BB1_77;
	add.s32 	%r254, %r321, %r9;
	shl.b32 	%r255, %r254, 2;
	add.s32 	%r93, %r14, %r255;
	ld.shared.u32 	%r256, [%r93];
	mad.lo.s32 	%r257, %r321, %r151, %r4;
	shl.b32 	%r258, %r257, 2;
	add.s32 	%r94, %r158, %r258;
	ld.shared.u32 	%r260, [%r94];
	add.s32 	%r95, %r260, %r256;
	setp.ge.s32 	%p43, %r95, %r294;
	@%p43 bra 	$L__BB1_70;
	st.shared.u32 	[%r15], %r95;
	mov.u32 	%r294, %r95;
$L__BB1_70:
	ld.shared.u32 	%r261, [%r93+4];
	shl.b32 	%r97, %r151, 2;
	add.s32 	%r98, %r94, %r97;
	ld.shared.u32 	%r262, [%r98];
	add.s32 	%r99, %r262, %r261;
	setp.ge.s32 	%p44, %r99, %r294;
	@%p44 bra 	$L__BB1_72;
	st.shared.u32 	[%r15], %r99;
	mov.u32 	%r294, %r99;
$L__BB1_72:
	ld.shared.u32 	%r263, [%r93+8];
	add.s32 	%r101, %r98, %r97;
	ld.shared.u32 	%r264, [%r101];
	add.s32 	%r102, %r264, %r263;
	setp.ge.s32 	%p45, %r102, %r294;
	@%p45 bra 	$L__BB1_74;
	st.shared.u32 	[%r15], %r102;
	mov.u32 	%r294, %r102;
$L__BB1_74:
	ld.shared.u32 	%r265, [%r93+12];
	add.s32 	%r266, %r101, %r97;
	ld.shared.u32 	%r267, [%r266];
	add.s32 	%r104, %r267, %r265;
	setp.ge.s32 	%p46, %r104, %r294;
	@%p46 bra 	$L__BB1_76;
	st.shared.u32 	[%r15], %r104;
	mov.u32 	%r294, %r104;
$L__BB1_76:
	add.s32 	%r321, %r321, 4;
$L__BB1_77:
	setp.eq.s32 	%p47, %r92, 0;
	@%p47 bra 	$L__BB1_87;
	setp.eq.s32 	%p48, %r92, 1;
	@%p48 bra 	$L__BB1_84;
	add.s32 	%r268, %r321, %r9;
	shl.b32 	%r269, %r268, 2;
	add.s32 	%r109, %r14, %r269;
	ld.shared.u32 	%r270, [%r109];
	mad.lo.s32 	%r271, %r321, %r151, %r4;
	shl.b32 	%r272, %r271, 2;
	add.s32 	%r110, %r158, %r272;
	ld.shared.u32 	%r274, [%r110];
	add.s32 	%r111, %r274, %r270;
	setp.ge.s32 	%p49, %r111, %r294;
	@%p49 bra 	$L__BB1_81;
	st.shared.u32 	[%r15], %r111;
	mov.u32 	%r294, %r111;
$L__BB1_81:
	ld.shared.u32 	%r275, [%r109+4];
	shl.b32 	%r276, %r151, 2;
	add.s32 	%r277, %r110, %r276;
	ld.shared.u32 	%r278, [%r277];
	add.s32 	%r113, %r278, %r275;
	setp.ge.s32 	%p50, %r113, %r294;
	@%p50 bra 	$L__BB1_83;
	st.shared.u32 	[%r15], %r113;
	mov.u32 	%r294, %r113;
$L__BB1_83:
	add.s32 	%r321, %r321, 2;
$L__BB1_84:
	and.b32  	%r279, %r151, 1;
	setp.eq.b32 	%p51, %r279, 1;
	not.pred 	%p52, %p51;
	@%p52 bra 	$L__BB1_87;
	add.s32 	%r280, %r321, %r9;
	shl.b32 	%r281, %r280, 2;
	add.s32 	%r282, %r14, %r281;
	ld.shared.u32 	%r283, [%r282];
	mad.lo.s32 	%r284, %r321, %r151, %r4;
	shl.b32 	%r285, %r284, 2;
	add.s32 	%r287, %r158, %r285;
	ld.shared.u32 	%r288, [%r287];
	add.s32 	%r118, %r288, %r283;
	setp.ge.s32 	%p53, %r118, %r294;
	@%p53 bra 	$L__BB1_87;
	st.shared.u32 	[%r15], %r118;
	mov.u32 	%r294, %r118;
$L__BB1_87:
	st.global.u32 	[%rd2], %r294;
$L__BB1_88:
	ret;

}
.entry _Z6phase3iiPii(
	.param .u32 _Z6phase3iiPii_param_0,
	.param .u32 _Z6phase3iiPii_param_1,
	.param .u64 .ptr .align 1 _Z6phase3iiPii_param_2,
	.param .u32 _Z6phase3iiPii_param_3
)
{
	.reg .pred 	%p<16>;
	.reg .b32 	%r<188>;
	.reg .b64 	%rd<9>;

	ld.param.u32 	%r49, [_Z6phase3iiPii_param_0];
	ld.param.u32 	%r50, [_Z6phase3iiPii_param_1];
	ld.param.u64 	%rd3, [_Z6phase3iiPii_param_2];
	ld.param.u32 	%r51, [_Z6phase3iiPii_param_3];
	cvta.to.global.u64 	%rd1, %rd3;
	mov.u32 	%r1, %ctaid.x;
	setp.eq.s32 	%p1, %r1, %r49;
	mov.u32 	%r2, %ctaid.y;
	setp.eq.s32 	%p2, %r2, %r49;
	or.pred  	%p3, %p1, %p2;
	@%p3 bra 	$L__BB2_19;
	mul.lo.s32 	%r3, %r51, %r51;
	mov.u32 	%r4, %tid.x;
	mov.u32 	%r5, %tid.y;
	mov.u32 	%r53, %ntid.x;
	mad.lo.s32 	%r6, %r1, %r53, %r4;
	mov.u32 	%r54, %ntid.y;
	mad.lo.s32 	%r7, %r2, %r54, %r5;
	mul.lo.s32 	%r55, %r51, %r49;
	add.s32 	%r56, %r55, %r5;
	add.s32 	%r9, %r55, %r4;
	max.s32 	%r57, %r6, %r56;
	setp.ge.s32 	%p4, %r57, %r50;
	mov.b32 	%r172, 1000000000;
	@%p4 bra 	$L__BB2_3;
	mad.lo.s32 	%r58, %r50, %r6, %r56;
	mul.wide.s32 	%rd4, %r58, 4;
	add.s64 	%rd5, %rd1, %rd4;
	ld.global.u32 	%r172, [%rd5];
$L__BB2_3:
	mul.lo.s32 	%r12, %r51, %r4;
	add.s32 	%r13, %r12, %r5;
	shl.b32 	%r60, %r13, 2;
	mov.u32 	%r61, shared_mem;
	add.s32 	%r62, %r61, %r60;
	st.shared.u32 	[%r62], %r172;
	max.s32 	%r63, %r7, %r9;
	setp.ge.s32 	%p5, %r63, %r50;
	mov.b32 	%r173, 1000000000;
	@%p5 bra 	$L__BB2_5;
	mad.lo.s32 	%r64, %r9, %r50, %r7;
	mul.wide.s32 	%rd6, %r64, 4;
	add.s64 	%rd7, %rd1, %rd6;
	ld.global.u32 	%r173, [%rd7];
$L__BB2_5:
	shl.b32 	%r65, %r3, 2;
	add.s32 	%r16, %r61, %r65;
	add.s32 	%r68, %r16, %r60;
	st.shared.u32 	[%r68], %r173;
	bar.sync 	0;
	max.s32 	%r69, %r6, %r7;
	setp.ge.s32 	%p6, %r69, %r50;
	@%p6 bra 	$L__BB2_19;
	mad.lo.s32 	%r70, %r50, %r6, %r7;
	mul.wide.s32 	%rd8, %r70, 4;
	add.s64 	%rd2, %rd1, %rd8;
	ld.global.u32 	%r187, [%rd2];
	setp.lt.s32 	%p7, %r51, 1;
	@%p7 bra 	$L__BB2_18;
	and.b32  	%r18, %r51, 7;
	setp.lt.u32 	%p8, %r51, 8;
	mov.b32 	%r182, 0;
	@%p8 bra 	$L__BB2_10;
	and.b32  	%r182, %r51, 2147483640;
	neg.s32 	%r176, %r182;
	shl.b32 	%r74, %r5, 2;
	add.s32 	%r75, %r65, %r74;
	add.s32 	%r175, %r61, %r75;
	shl.b32 	%r22, %r51, 5;
	shl.b32 	%r77, %r12, 2;
	add.s32 	%r78, %r77, %r61;
	add.s32 	%r174, %r78, 16;
	shl.b32 	%r24, %r51, 2;
$L__BB2_9:
	.pragma "nounroll";
	ld.shared.u32 	%r79, [%r174+-16];
	ld.shared.u32 	%r80, [%r175];
	add.s32 	%r81, %r80, %r79;
	min.s32 	%r82, %r81, %r187;
	ld.shared.u32 	%r83, [%r174+-12];
	add.s32 	%r84, %r175, %r24;
	ld.shared.u32 	%r85, [%r84];
	add.s32 	%r86, %r85, %r83;
	min.s32 	%r87, %r86, %r82;
	ld.shared.u32 	%r88, [%r174+-8];
	add.s32 	%r89, %r84, %r24;
	ld.shared.u32 	%r90, [%r89];
	add.s32 	%r91, %r90, %r88;
	min.s32 	%r92, %r91, %r87;
	ld.shared.u32 	%r93, [%r174+-4];
	add.s32 	%r94, %r89, %r24;
	ld.shared.u32 	%r95, [%r94];
	add.s32 	%r96, %r95, %r93;
	min.s32 	%r97, %r96, %r92;
	ld.shared.u32 	%r98, [%r174];
	add.s32 	%r99, %r94, %r24;
	ld.shared.u32 	%r100, [%r99];
	add.s32 	%r101, %r100, %r98;
	min.s32 	%r102, %r101, %r97;
	ld.shared.u32 	%r103, [%r174+4];
	add.s32 	%r104, %r99, %r24;
	ld.shared.u32 	%r105, [%r104];
	add.s32 	%r106, %r105, %r103;
	min.s32 	%r107, %r106, %r102;
	ld.shared.u32 	%r108, [%r174+8];
	add.s32 	%r109, %r104, %r24;
	ld.shared.u32 	%r110, [%r109];
	add.s32 	%r111, %r110, %r108;
	min.s32 	%r112, %r111, %r107;
	ld.shared.u32 	%r113, [%r174+12];
	add.s32 	%r114, %r109, %r24;
	ld.shared.u32 	%r115, [%r114];
	add.s32 	%r116, %r115, %r113;
	min.s32 	%r187, %r116, %r112;
	add.s32 	%r176, %r176, 8;
	add.s32 	%r175, %r175, %r22;
	add.s32 	%r174, %r174, 32;
	setp.ne.s32 	%p9, %r176, 0;
	@%p9 bra 	$L__BB2_9;
$L__BB2_10:
	setp.eq.s32 	%p10, %r18, 0;
	@%p10 bra 	$L__BB2_18;
	and.b32  	%r36, %r51, 3;
	setp.lt.u32 	%p11, %r18, 4;
	@%p11 bra 	$L__BB2_13;
	add.s32 	%r118, %r182, %r12;
	shl.b32 	%r119, %r118, 2;
	add.s32 	%r121, %r61, %r119;
	ld.shared.u32 	%r122, [%r121];
	mad.lo.s32 	%r123, %r182, %r51, %r5;
	shl.b32 	%r124, %r123, 2;
	add.s32 	%r125, %r16, %r124;
	ld.shared.u32 	%r126, [%r125];
	add.s32 	%r127, %r126, %r122;
	min.s32 	%r128, %r127, %r187;
	ld.shared.u32 	%r129, [%r121+4];
	shl.b32 	%r130, %r51, 2;
	add.s32 	%r131, %r125, %r130;
	ld.shared.u32 	%r132, [%r131];
	add.s32 	%r133, %r132, %r129;
	min.s32 	%r134, %r133, %r128;
	ld.shared.u32 	%r135, [%r121+8];
	add.s32 	%r136, %r131, %r130;
	ld.shared.u32 	%r137, [%r136];
	add.s32 	%r138, %r137, %r135;
	min.s32 	%r139, %r138, %r134;
	ld.shared.u32 	%r140, [%r121+12];
	add.s32 	%r141, %r136, %r130;
	ld.shared.u32 	%r142, [%r141];
	add.s32 	%r143, %r142, %r140;
	min.s32 	%r187, %r143, %r139;
	add.s32 	%r182, %r182, 4;
$L__BB2_13:
	setp.eq.s32 	%p12, %r36, 0;
	@%p12 bra 	$L__BB2_18;
	setp.eq.s32 	%p13, %r36, 1;
	@%p13 bra 	$L__BB2_16;
	add.s32 	%r145, %r182, %r12;
	shl.b32 	%r146, %r145, 2;
	add.s32 	%r148, %r61, %r146;
	ld.shared.u32 	%r149, [%r148];
	mad.lo.s32 	%r150, %r182, %r51, %r5;
	shl.b32 	%r151, %r150, 2;
	add.s32 	%r152, %r16, %r151;
	ld.shared.u32 	%r153, [%r152];
	add.s32 	%r154, %r153, %r149;
	min.s32 	%r155, %r154, %r187;
	ld.shared.u32 	%r156, [%r148+4];
	shl.b32 	%r157, %r51, 2;
	add.s32 	%r158, %r152, %r157;
	ld.shared.u32 	%r159, [%r158];
	add.s32 	%r160, %r159, %r156;
	min.s32 	%r187, %r160, %r155;
	add.s32 	%r182, %r182, 2;
$L__BB2_16:
	and.b32  	%r161, %r51, 1;
	setp.eq.b32 	%p14, %r161, 1;
	not.pred 	%p15, %p14;
	@%p15 bra 	$L__BB2_18;
	add.s32 	%r162, %r182, %r12;
	shl.b32 	%r163, %r162, 2;
	add.s32 	%r165, %r61, %r163;
	ld.shared.u32 	%r166, [%r165];
	mad.lo.s32 	%r167, %r182, %r51, %r5;
	shl.b32 	%r168, %r167, 2;
	add.s32 	%r169, %r16, %r168;
	ld.shared.u32 	%r170, [%r169];
	add.s32 	%r171, %r170, %r166;
	min.s32 	%r187, %r171, %r187;
$L__BB2_18:
	st.global.u32 	[%rd2], %r187;
$L__BB2_19:
	ret;

}


// ===== COMPILED SASS (sm_100) =====

	.target	sm_100

	.elftype	@"ET_EXEC"


//--------------------- .note.nv.tkinfo           --------------------------
	.section	.note.nv.tkinfo,"",@"SHT_NOTE"
	.sectionflags	@"SHF_NOTE_NV_TKINFO"
	.tkinfo
        /*0018*/ 	.word	0x00000002
        /*0030*/ 	.string	""
        /*0030*/ 	.string	"ptxas"
        /*0030*/ 	.string	"Cuda compilation tools, release 13.0, V13.0.88"
        /*0030*/ 	.string	"Build cuda_13.0.r13.0/compiler.36424714_0"
        /*0030*/ 	.string	"-arch sm_100 -m 64 "



//--------------------- .note.nv.cuinfo           --------------------------
	.section	.note.nv.cuinfo,"",@"SHT_NOTE"
	.sectionflags	@"SHF_NOTE_NV_CUINFO"
        /*0018*/ 	.short	0x0002
        /*001a*/ 	.short	0x0064
        /*001c*/ 	.short	0x0082
	.zero		2


//--------------------- .nv.info                  --------------------------
	.section	.nv.info,"",@"SHT_CUDA_INFO"
	.align	4


	//----- nvinfo : EIATTR_REGCOUNT
	.align		4
        /*0000*/ 	.byte	0x04, 0x2f
        /*0002*/ 	.short	(.L_1 - .L_0)
	.align		4
.L_0:
        /*0004*/ 	.word	index@(_Z6phase1iiPii)
        /*0008*/ 	.word	0x00000016


	//----- nvinfo : EIATTR_FRAME_SIZE
	.align		4
.L_1:
        /*000c*/ 	.byte	0x04, 0x11
        /*000e*/ 	.short	(.L_3 - .L_2)
	.align		4
.L_2:
        /*0010*/ 	.word	index@(_Z6phase1iiPii)
        /*0014*/ 	.word	0x00000000


	//----- nvinfo : EIATTR_REGCOUNT
	.align		4
.L_3:
        /*0018*/ 	.byte	0x04, 0x2f
        /*001a*/ 	.short	(.L_5 - .L_4)
	.align		4
.L_4:
        /*001c*/ 	.word	index@(_Z6phase2iiPii)
        /*0020*/ 	.word	0x00000014


	//----- nvinfo : EIATTR_FRAME_SIZE
	.align		4
.L_5:
        /*0024*/ 	.byte	0x04, 0x11
        /*0026*/ 	.short	(.L_7 - .L_6)
	.align		4
.L_6:
        /*0028*/ 	.word	index@(_Z6phase2iiPii)
        /*002c*/ 	.word	0x00000000


	//----- nvinfo : EIATTR_REGCOUNT
	.align		4
.L_7:
        /*0030*/ 	.byte	0x04, 0x2f
        /*0032*/ 	.short	(.L_9 - .L_8)
	.align		4
.L_8:
        /*0034*/ 	.word	index@(_Z6phase3iiPii)
        /*0038*/ 	.word	0x0000001f


	//----- nvinfo : EIATTR_FRAME_SIZE
	.align		4
.L_9:
        /*003c*/ 	.byte	0x04, 0x11
        /*003e*/ 	.short	(.L_11 - .L_10)
	.align		4
.L_10:
        /*0040*/ 	.word	index@(_Z6phase3iiPii)
        /*0044*/ 	.word	0x00000000


	//----- nvinfo : EIATTR_MIN_STACK_SIZE
	.align		4
.L_11:
        /*0048*/ 	.byte	0x04, 0x12
        /*004a*/ 	.short	(.L_13 - .L_12)
	.align		4
.L_12:
        /*004c*/ 	.word	index@(_Z6phase3iiPii)
        /*0050*/ 	.word	0x00000000


	//----- nvinfo : EIATTR_MIN_STACK_SIZE
	.align		4
.L_13:
        /*0054*/ 	.byte	0x04, 0x12
        /*0056*/ 	.short	(.L_15 - .L_14)
	.align		4
.L_14:
        /*0058*/ 	.word	index@(_Z6phase2iiPii)
        /*005c*/ 	.word	0x00000000


	//----- nvinfo : EIATTR_MIN_STACK_SIZE
	.align		4
.L_15:
        /*0060*/ 	.byte	0x04, 0x12
        /*0062*/ 	.short	(.L_17 - .L_16)
	.align		4
.L_16:
        /*0064*/ 	.word	index@(_Z6phase1iiPii)
        /*0068*/ 	.word	0x00000000
.L_17:


//--------------------- .nv.compat                --------------------------
	.section	.nv.compat,"",@"SHT_CUDA_COMPAT_INFO"
	.align	4
        /*0000*/ 	.byte	0x02, 0x09, 0x00, 0x00, 0x02, 0x02, 0x01, 0x00, 0x02, 0x05, 0x05, 0x00, 0x03, 0x07, 0x01, 0x01
        /*0010*/ 	.byte	0x02, 0x03, 0x00, 0x00, 0x02, 0x06, 0x01, 0x00, 0x04, 0x0b, 0x08, 0x00, 0x09, 0x00, 0x00, 0x00
        /*0020*/ 	.byte	0x00, 0x00, 0x00, 0x00


//--------------------- .nv.info._Z6phase3iiPii   --------------------------
	.section	.nv.info._Z6phase3iiPii,"",@"SHT_CUDA_INFO"
	.sectionflags	@""
	.align	4


	//----- nvinfo : EIATTR_CUDA_API_VERSION
	.align		4
        /*0000*/ 	.byte	0x04, 0x37
        /*0002*/ 	.short	(.L_19 - .L_18)
.L_18:
        /*0004*/ 	.word	0x00000082


	//----- nvinfo : EIATTR_KPARAM_INFO
	.align		4
.L_19:
        /*0008*/ 	.byte	0x04, 0x17
        /*000a*/ 	.short	(.L_21 - .L_20)
.L_20:
        /*000c*/ 	.word	0x00000000
        /*0010*/ 	.short	0x0003
        /*0012*/ 	.short	0x0010
        /*0014*/ 	.byte	0x00, 0xf0, 0x11, 0x00


	//----- nvinfo : EIATTR_KPARAM_INFO
	.align		4
.L_21:
        /*0018*/ 	.byte	0x04, 0x17
        /*001a*/ 	.short	(.L_23 - .L_22)
.L_22:
        /*001c*/ 	.word	0x00000000
        /*0020*/ 	.short	0x0002
        /*0022*/ 	.short	0x0008
        /*0024*/ 	.byte	0x00, 0xf5, 0x21, 0x00


	//----- nvinfo : EIATTR_KPARAM_INFO
	.align		4
.L_23:
        /*0028*/ 	.byte	0x04, 0x17
        /*002a*/ 	.short	(.L_25 - .L_24)
.L_24:
        /*002c*/ 	.word	0x00000000
        /*0030*/ 	.short	0x0001
        /*0032*/ 	.short	0x0004
        /*0034*/ 	.byte	0x00, 0xf0, 0x11, 0x00


	//----- nvinfo : EIATTR_KPARAM_INFO
	.align		4
.L_25:
        /*0038*/ 	.byte	0x04, 0x17
        /*003a*/ 	.short	(.L_27 - .L_26)
.L_26:
        /*003c*/ 	.word	0x00000000
        /*0040*/ 	.short	0x0000
        /*0042*/ 	.short	0x0000
        /*0044*/ 	.byte	0x00, 0xf0, 0x11, 0x00


	//----- nvinfo : EIATTR_SPARSE_MMA_MASK
	.align		4
.L_27:
        /*0048*/ 	.byte	0x03, 0x50
        /*004a*/ 	.short	0x0000


	//----- nvinfo : EIATTR_MAXREG_COUNT
	.align		4
        /*004c*/ 	.byte	0x03, 0x1b
        /*004e*/ 	.short	0x00ff


	//----- nvinfo : EIATTR_NUM_BARRIERS
	.align		4
        /*0050*/ 	.byte	0x02, 0x4c
        /*0052*/ 	.byte	0x01
	.zero		1


	//----- nvinfo : EIATTR_MERCURY_ISA_VERSION
	.align		4
        /*0054*/ 	.byte	0x03, 0x5f
        /*0056*/ 	.short	0x0101


	//----- nvinfo : EIATTR_VRC_CTA_INIT_COUNT
	.align		4
        /*0058*/ 	.byte	0x02, 0x4a
	.zero		1
	.zero		1


	//----- nvinfo : EIATTR_EXIT_INSTR_OFFSETS
	.align		4
        /*005c*/ 	.byte	0x04, 0x1c
        /*005e*/ 	.short	(.L_29 - .L_28)


	//   ....[0]....
.L_28:
        /*0060*/ 	.word	0x00000060


	//   ....[1]....
        /*0064*/ 	.word	0x000002f0


	//   ....[2]....
        /*0068*/ 	.word	0x00000980


	//----- nvinfo : EIATTR_CBANK_PARAM_SIZE
	.align		4
.L_29:
        /*006c*/ 	.byte	0x03, 0x19
        /*006e*/ 	.short	0x0014


	//----- nvinfo : EIATTR_PARAM_CBANK
	.align		4
        /*0070*/ 	.byte	0x04, 0x0a
        /*0072*/ 	.short	(.L_31 - .L_30)
	.align		4
.L_30:
        /*0074*/ 	.word	index@(.nv.constant0._Z6phase3iiPii)
        /*0078*/ 	.short	0x0380
        /*007a*/ 	.short	0x0014


	//----- nvinfo : EIATTR_SW_WAR
	.align		4
.L_31:
        /*007c*/ 	.byte	0x04, 0x36
        /*007e*/ 	.short	(.L_33 - .L_32)
.L_32:
        /*0080*/ 	.word	0x00000008
.L_33:


//--------------------- .nv.info._Z6phase2iiPii   --------------------------
	.section	.nv.info._Z6phase2iiPii,"",@"SHT_CUDA_INFO"
	.sectionflags	@""
	.align	4


	//----- nvinfo : EIATTR_CUDA_API_VERSION
	.align		4
        /*0000*/ 	.byte	0x04, 0x37
        /*0002*/ 	.short	(.L_35 - .L_34)
.L_34:
        /*0004*/ 	.word	0x00000082


	//----- nvinfo : EIATTR_KPARAM_INFO
	.align		4
.L_35:
        /*0008*/ 	.byte	0x04, 0x17
        /*000a*/ 	.short	(.L_37 - .L_36)
.L_36:
        /*000c*/ 	.word	0x00000000
        /*0010*/ 	.short	0x0003
        /*0012*/ 	.short	0x0010
        /*0014*/ 	.byte	0x00, 0xf0, 0x11, 0x00


	//----- nvinfo : EIATTR_KPARAM_INFO
	.align		4
.L_37:
        /*0018*/ 	.byte	0x04, 0x17
        /*001a*/ 	.short	(.L_39 - .L_38)
.L_38:
        /*001c*/ 	.word	0x00000000
        /*0020*/ 	.short	0x0002
        /*0022*/ 	.short	0x0008
        /*0024*/ 	.byte	0x00, 0xf5, 0x21, 0x00


	//----- nvinfo : EIATTR_KPARAM_INFO
	.align		4
.L_39:
        /*0028*/ 	.byte	0x04, 0x17
        /*002a*/ 	.short	(.L_41 - .L_40)
.L_40:
        /*002c*/ 	.word	0x00000000
        /*0030*/ 	.short	0x0001
        /*0032*/ 	.short	0x0004
        /*0034*/ 	.byte	0x00, 0xf0, 0x11, 0x00


	//----- nvinfo : EIATTR_KPARAM_INFO
	.align		4
.L_41:
        /*0038*/ 	.byte	0x04, 0x17
        /*003a*/ 	.short	(.L_43 - .L_42)
.L_42:
        /*003c*/ 	.word	0x00000000
        /*0040*/ 	.short	0x0000
        /*0042*/ 	.short	0x0000
        /*0044*/ 	.byte	0x00, 0xf0, 0x11, 0x00


	//----- nvinfo : EIATTR_SPARSE_MMA_MASK
	.align		4
.L_43:
        /*0048*/ 	.byte	0x03, 0x50
        /*004a*/ 	.short	0x0000


	//----- nvinfo : EIATTR_MAXREG_COUNT
	.align		4
        /*004c*/ 	.byte	0x03, 0x1b
        /*004e*/ 	.short	0x00ff


	//----- nvinfo : EIATTR_NUM_BARRIERS
	.align		4
        /*0050*/ 	.byte	0x02, 0x4c
        /*0052*/ 	.byte	0x01
	.zero		1


	//----- nvinfo : EIATTR_MERCURY_ISA_VERSION
	.align		4
        /*0054*/ 	.byte	0x03, 0x5f
        /*0056*/ 	.short	0x0101


	//----- nvinfo : EIATTR_VRC_CTA_INIT_COUNT
	.align		4
        /*0058*/ 	.byte	0x02, 0x4a
	.zero		1
	.zero		1


	//----- nvinfo : EIATTR_EXIT_INSTR_OFFSETS
	.align		4
        /*005c*/ 	.byte	0x04, 0x1c
        /*005e*/ 	.short	(.L_45 - .L_44)


	//   ....[0]....
.L_44:
        /*0060*/ 	.word	0x00000040


	//   ....[1]....
        /*0064*/ 	.word	0x00000210


	//   ....[2]....
        /*0068*/ 	.word	0x00004a50


	//----- nvinfo : EIATTR_CRS_STACK_SIZE
	.align		4
.L_45:
        /*006c*/ 	.byte	0x04, 0x1e
        /*006e*/ 	.short	(.L_47 - .L_46)
.L_46:
        /*0070*/ 	.word	0x00000000


	//----- nvinfo : EIATTR_CBANK_PARAM_SIZE
	.align		4
.L_47:
        /*0074*/ 	.byte	0x03, 0x19
        /*0076*/ 	.short	0x0014


	//----- nvinfo : EIATTR_PARAM_CBANK
	.align		4
        /*0078*/ 	.byte	0x04, 0x0a
        /*007a*/ 	.short	(.L_49 - .L_48)
	.align		4
.L_48:
        /*007c*/ 	.word	index@(.nv.constant0._Z6phase2iiPii)
        /*0080*/ 	.short	0x0380
        /*0082*/ 	.short	0x0014


	//----- nvinfo : EIATTR_SW_WAR
	.align		4
.L_49:
        /*0084*/ 	.byte	0x04, 0x36
        /*0086*/ 	.short	(.L_51 - .L_50)
.L_50:
        /*0088*/ 	.word	0x00000008
.L_51:


//--------------------- .nv.info._Z6phase1iiPii   --------------------------
	.section	.nv.info._Z6phase1iiPii,"",@"SHT_CUDA_INFO"
	.sectionflags	@""
	.align	4


	//----- nvinfo : EIATTR_CUDA_API_VERSION
	.align		4
        /*0000*/ 	.byte	0x04, 0x37
        /*0002*/ 	.short	(.L_53 - .L_52)
.L_52:
        /*0004*/ 	.word	0x00000082


	//----- nvinfo : EIATTR_KPARAM_INFO
	.align		4
.L_53:
        /*0008*/ 	.byte	0x04, 0x17
        /*000a*/ 	.short	(.L_55 - .L_54)
.L_54:
        /*000c*/ 	.word	0x00000000
        /*0010*/ 	.short	0x0003
        /*0012*/ 	.short	0x0010
        /*0014*/ 	.byte	0x00, 0xf0, 0x11, 0x00


	//----- nvinfo : EIATTR_KPARAM_INFO
	.align		4
.L_55:
        /*0018*/ 	.byte	0x04, 0x17
        /*001a*/ 	.short	(.L_57 - .L_56)
.L_56:
        /*001c*/ 	.word	0x00000000
        /*0020*/ 	.short	0x0002
        /*0022*/ 	.short	0x0008
        /*0024*/ 	.byte	0x00, 0xf5, 0x21, 0x00


	//----- nvinfo : EIATTR_KPARAM_INFO
	.align		4
.L_57:
        /*0028*/ 	.byte	0x04, 0x17
        /*002a*/ 	.short	(.L_59 - .L_58)
.L_58:
        /*002c*/ 	.word	0x00000000
        /*0030*/ 	.short	0x0001
        /*0032*/ 	.short	0x0004
        /*0034*/ 	.byte	0x00, 0xf0, 0x11, 0x00


	//----- nvinfo : EIATTR_KPARAM_INFO
	.align		4
.L_59:
        /*0038*/ 	.byte	0x04, 0x17
        /*003a*/ 	.short	(.L_61 - .L_60)
.L_60:
        /*003c*/ 	.word	0x00000000
        /*0040*/ 	.short	0x0000
        /*0042*/ 	.short	0x0000
        /*0044*/ 	.byte	0x00, 0xf0, 0x11, 0x00


	//----- nvinfo : EIATTR_SPARSE_MMA_MASK
	.align		4
.L_61:
        /*0048*/ 	.byte	0x03, 0x50
        /*004a*/ 	.short	0x0000


	//----- nvinfo : EIATTR_MAXREG_COUNT
	.align		4
        /*004c*/ 	.byte	0x03, 0x1b
        /*004e*/ 	.short	0x00ff


	//----- nvinfo : EIATTR_NUM_BARRIERS
	.align		4
        /*0050*/ 	.byte	0x02, 0x4c
        /*0052*/ 	.byte	0x01
	.zero		1


	//----- nvinfo : EIATTR_MERCURY_ISA_VERSION
	.align		4
        /*0054*/ 	.byte	0x03, 0x5f
        /*0056*/ 	.short	0x0101


	//----- nvinfo : EIATTR_VRC_CTA_INIT_COUNT
	.align		4
        /*0058*/ 	.byte	0x02, 0x4a
	.zero		1
	.zero		1


	//----- nvinfo : EIATTR_EXIT_INSTR_OFFSETS
	.align		4
        /*005c*/ 	.byte	0x04, 0x1c
        /*005e*/ 	.short	(.L_63 - .L_62)


	//   ....[0]....
.L_62:
        /*0060*/ 	.word	0x00000610


	//----- nvinfo : EIATTR_CBANK_PARAM_SIZE
	.align		4
.L_63:
        /*0064*/ 	.byte	0x03, 0x19
        /*0066*/ 	.short	0x0014


	//----- nvinfo : EIATTR_PARAM_CBANK
	.align		4
        /*0068*/ 	.byte	0x04, 0x0a
        /*006a*/ 	.short	(.L_65 - .L_64)
	.align		4
.L_64:
        /*006c*/ 	.word	index@(.nv.constant0._Z6phase1iiPii)
        /*0070*/ 	.short	0x0380
        /*0072*/ 	.short	0x0014


	//----- nvinfo : EIATTR_SW_WAR
	.align		4
.L_65:
        /*0074*/ 	.byte	0x04, 0x36
        /*0076*/ 	.short	(.L_67 - .L_66)
.L_66:
        /*0078*/ 	.word	0x00000008
.L_67:


//--------------------- .nv.callgraph             --------------------------
	.section	.nv.callgraph,"",@"SHT_CUDA_CALLGRAPH"
	.align	4
	.sectionentsize	8
	.align		4
        /*0000*/ 	.word	0x00000000
	.align		4
        /*0004*/ 	.word	0xffffffff
	.align		4
        /*0008*/ 	.word	0x00000000
	.align		4
        /*000c*/ 	.word	0xfffffffe
	.align		4
        /*0010*/ 	.word	0x00000000
	.align		4
        /*0014*/ 	.word	0xfffffffd
	.align		4
        /*0018*/ 	.word	0x00000000
	.align		4
        /*001c*/ 	.word	0xfffffffc


//--------------------- .text._Z6phase3iiPii      --------------------------
	.section	.text._Z6phase3iiPii,"ax",@progbits
	.align	128
.text._Z6phase3iiPii:
        .type           _Z6phase3iiPii,@function
        .size           _Z6phase3iiPii,(.L_x_32 - _Z6phase3iiPii)
        .other          _Z6phase3iiPii,@"STO_CUDA_ENTRY STV_DEFAULT"
_Z6phase3iiPii:
[----:B------:R-:W-:Y:S08]  /*0000*/  LDC R1, c[0x0][0x37c] ;  /* 0x0000df00ff017b82 */ /* 0x000ff00000000800 */
[----:B------:R-:W0:Y:S08]  /*0010*/  S2UR UR5, SR_CTAID.Y ;  /* 0x00000000000579c3 */ /* 0x000e300000002600 */
[----:B------:R-:W0:Y:S08]  /*0020*/  LDC R7, c[0x0][0x380] ;  /* 0x0000e000ff077b82 */ /* 0x000e300000000800 */
[----:B------:R-:W1:Y:S01]  /*0030*/  S2UR UR4, SR_CTAID.X ;  /* 0x00000000000479c3 */ /* 0x000e620000002500 */
[----:B0-----:R-:W-:-:S04]  /*0040*/  ISETP.NE.AND P0, PT, R7, UR5, PT ;  /* 0x0000000507007c0c */ /* 0x001fc8000bf05270 */
[----:B-1----:R-:W-:-:S13]  /*0050*/  ISETP.EQ.OR P0, PT, R7, UR4, !P0 ;  /* 0x0000000407007c0c */ /* 0x002fda000c702670 */
[----:B------:R-:W-:Y:S05]  /*0060*/  @P0 EXIT ;  /* 0x000000000000094d */ /* 0x000fea0003800000 */
[----:B------:R-:W0:Y:S01]  /*0070*/  S2R R14, SR_TID.X ;  /* 0x00000000000e7919 */ /* 0x000e220000002100 */
[----:B------:R-:W0:Y:S01]  /*0080*/  LDC R5, c[0x0][0x390] ;  /* 0x0000e400ff057b82 */ /* 0x000e220000000800 */
[----:B------:R-:W1:Y:S01]  /*0090*/  LDCU UR8, c[0x0][0x384] ;  /* 0x00007080ff0877ac */ /* 0x000e620008000800 */
[----:B------:R-:W-:Y:S01]  /*00a0*/  IMAD.MOV.U32 R12, RZ, RZ, 0x3b9aca00 ;  /* 0x3b9aca00ff0c7424 */ /* 0x000fe200078e00ff */
[----:B------:R-:W2:Y:S01]  /*00b0*/  S2R R0, SR_TID.Y ;  /* 0x0000000000007919 */ /* 0x000ea20000002200 */
[----:B------:R-:W3:Y:S04]  /*00c0*/  LDCU.64 UR6, c[0x0][0x358] ;  /* 0x00006b00ff0677ac */ /* 0x000ee80008000a00 */
[----:B------:R-:W4:Y:S08]  /*00d0*/  LDC R3, c[0x0][0x360] ;  /* 0x0000d800ff037b82 */ /* 0x000f300000000800 */
[----:B------:R-:W5:Y:S01]  /*00e0*/  LDC R9, c[0x0][0x364] ;  /* 0x0000d900ff097b82 */ /* 0x000f620000000800 */
[----:B0-----:R-:W-:-:S02]  /*00f0*/  IMAD R4, R7, R5, R14 ;  /* 0x0000000507047224 */ /* 0x001fc400078e020e */
[----:B----4-:R-:W-:Y:S02]  /*0100*/  IMAD R2, R3, UR4, R14 ;  /* 0x0000000403027c24 */ /* 0x010fe4000f8e020e */
[--C-:B--2---:R-:W-:Y:S02]  /*0110*/  IMAD R7, R7, R5, R0.reuse ;  /* 0x0000000507077224 */ /* 0x104fe400078e0200 */
[----:B-----5:R-:W-:-:S03]  /*0120*/  IMAD R3, R9, UR5, R0 ;  /* 0x0000000509037c24 */ /* 0x020fc6000f8e0200 */
[----:B------:R-:W-:Y:S02]  /*0130*/  VIMNMX R6, PT, PT, R2, R7, !PT ;  /* 0x0000000702067248 */ /* 0x000fe40007fe0100 */
[----:B------:R-:W-:Y:S02]  /*0140*/  VIMNMX R8, PT, PT, R3, R4, !PT ;  /* 0x0000000403087248 */ /* 0x000fe40007fe0100 */
[----:B-1----:R-:W-:Y:S01]  /*0150*/  ISETP.GE.AND P0, PT, R6, UR8, PT ;  /* 0x0000000806007c0c */ /* 0x002fe2000bf06270 */
[----:B------:R-:W-:Y:S01]  /*0160*/  IMAD.MOV.U32 R6, RZ, RZ, 0x3b9aca00 ;  /* 0x3b9aca00ff067424 */ /* 0x000fe200078e00ff */
[----:B------:R-:W-:-:S11]  /*0170*/  ISETP.GE.AND P1, PT, R8, UR8, PT ;  /* 0x0000000808007c0c */ /* 0x000fd6000bf26270 */
[----:B------:R-:W0:Y:S01]  /*0180*/  @!P0 LDC.64 R8, c[0x0][0x388] ;  /* 0x0000e200ff088b82 */ /* 0x000e220000000a00 */
[----:B------:R-:W-:Y:S02]  /*0190*/  @!P0 IMAD R7, R2, UR8, R7 ;  /* 0x0000000802078c24 */ /* 0x000fe4000f8e0207 */
[----:B------:R-:W-:-:S05]  /*01a0*/  @!P1 IMAD R13, R4, UR8, R3 ;  /* 0x00000008040d9c24 */ /* 0x000fca000f8e0203 */
[----:B------:R-:W1:Y:S01]  /*01b0*/  @!P1 LDC.64 R10, c[0x0][0x388] ;  /* 0x0000e200ff0a9b82 */ /* 0x000e620000000a00 */
[----:B0-----:R-:W-:-:S05]  /*01c0*/  @!P0 IMAD.WIDE R8, R7, 0x4, R8 ;  /* 0x0000000407088825 */ /* 0x001fca00078e0208 */
[----:B---3--:R0:W2:Y:S01]  /*01d0*/  @!P0 LDG.E R6, desc[UR6][R8.64] ;  /* 0x0000000608068981 */ /* 0x0080a2000c1e1900 */
[----:B-1----:R-:W-:-:S05]  /*01e0*/  @!P1 IMAD.WIDE R10, R13, 0x4, R10 ;  /* 0x000000040d0a9825 */ /* 0x002fca00078e020a */
[----:B------:R-:W3:Y:S01]  /*01f0*/  @!P1 LDG.E R12, desc[UR6][R10.64] ;  /* 0x000000060a0c9981 */ /* 0x000ee2000c1e1900 */
[----:B------:R-:W1:Y:S01]  /*0200*/  S2UR UR5, SR_CgaCtaId ;  /* 0x00000000000579c3 */ /* 0x000e620000008800 */
[----:B------:R-:W-:Y:S01]  /*0210*/  UMOV UR4, 0x400 ;  /* 0x0000040000047882 */ /* 0x000fe20000000000 */
[-C--:B------:R-:W-:Y:S02]  /*0220*/  IMAD R15, R5, R5.reuse, RZ ;  /* 0x00000005050f7224 */ /* 0x080fe400078e02ff */
[----:B------:R-:W-:Y:S02]  /*0230*/  IMAD R7, R14, R5, RZ ;  /* 0x000000050e077224 */ /* 0x000fe400078e02ff */
[----:B------:R-:W-:Y:S02]  /*0240*/  IMAD.SHL.U32 R15, R15, 0x4, RZ ;  /* 0x000000040f0f7824 */ /* 0x000fe400078e00ff */
[----:B------:R-:W-:Y:S01]  /*0250*/  IMAD.IADD R13, R7, 0x1, R0 ;  /* 0x00000001070d7824 */ /* 0x000fe200078e0200 */
[----:B-1----:R-:W-:-:S06]  /*0260*/  ULEA UR4, UR5, UR4, 0x18 ;  /* 0x0000000405047291 */ /* 0x002fcc000f8ec0ff */
[----:B------:R-:W-:Y:S01]  /*0270*/  VIADD R4, R15, UR4 ;  /* 0x000000040f047c36 */ /* 0x000fe20008000000 */
[----:B0-----:R-:W-:-:S03]  /*0280*/  LEA R9, R13, UR4, 0x2 ;  /* 0x000000040d097c11 */ /* 0x001fc6000f8e10ff */
[----:B------:R-:W-:Y:S01]  /*0290*/  IMAD R13, R13, 0x4, R4 ;  /* 0x000000040d0d7824 */ /* 0x000fe200078e0204 */
[----:B------:R-:W-:-:S04]  /*02a0*/  VIMNMX R14, PT, PT, R2, R3, !PT ;  /* 0x00000003020e7248 */ /* 0x000fc80007fe0100 */
[----:B------:R-:W-:Y:S01]  /*02b0*/  ISETP.GE.AND P0, PT, R14, UR8, PT ;  /* 0x000000080e007c0c */ /* 0x000fe2000bf06270 */
[----:B--2---:R0:W-:Y:S04]  /*02c0*/  STS [R9], R6 ;  /* 0x0000000609007388 */ /* 0x0041e80000000800 */
[----:B---3--:R0:W-:Y:S01]  /*02d0*/  STS [R13], R12 ;  /* 0x0000000c0d007388 */ /* 0x0081e20000000800 */
[----:B------:R-:W-:Y:S07]  /*02e0*/  BAR.SYNC.DEFER_BLOCKING 0x0 ;  /* 0x0000000000007b1d */ /* 0x000fee0000010000 */
[----:B------:R-:W-:Y:S05]  /*02f0*/  @P0 EXIT ;  /* 0x000000000000094d */ /* 0x000fea0003800000 */
[----:B0-----:R-:W0:Y:S01]  /*0300*/  LDC.64 R8, c[0x0][0x388] ;  /* 0x0000e200ff087b82 */ /* 0x001e220000000a00 */
[----:B------:R-:W-:-:S04]  /*0310*/  IMAD R3, R2, UR8, R3 ;  /* 0x0000000802037c24 */ /* 0x000fc8000f8e0203 */
[----:B0-----:R-:W-:-:S05]  /*0320*/  IMAD.WIDE R2, R3, 0x4, R8 ;  /* 0x0000000403027825 */ /* 0x001fca00078e0208 */
[----:B------:R0:W5:Y:S01]  /*0330*/  LDG.E R21, desc[UR6][R2.64] ;  /* 0x0000000602157981 */ /* 0x000162000c1e1900 */
[----:B------:R-:W-:-:S13]  /*0340*/  ISETP.GE.AND P0, PT, R5, 0x1, PT ;  /* 0x000000010500780c */ /* 0x000fda0003f06270 */
[----:B0-----:R-:W-:Y:S05]  /*0350*/  @!P0 BRA `(.L_x_0) ;  /* 0x0000000400848947 */ /* 0x001fea0003800000 */
[C---:B------:R-:W-:Y:S01]  /*0360*/  ISETP.GE.U32.AND P1, PT, R5.reuse, 0x8, PT ;  /* 0x000000080500780c */ /* 0x040fe20003f26070 */
[----:B------:R-:W-:Y:S01]  /*0370*/  HFMA2 R6, -RZ, RZ, 0, 0 ;  /* 0x00000000ff067431 */ /* 0x000fe200000001ff */
[----:B------:R-:W-:-:S04]  /*0380*/  LOP3.LUT R25, R5, 0x7, RZ, 0xc0, !PT ;  /* 0x0000000705197812 */ /* 0x000fc800078ec0ff */
[----:B------:R-:W-:-:S07]  /*0390*/  ISETP.NE.AND P0, PT, R25, RZ, PT ;  /* 0x000000ff1900720c */ /* 0x000fce0003f05270 */
[----:B------:R-:W-:Y:S06]  /*03a0*/  @!P1 BRA `(.L_x_1) ;  /* 0x0000000000a89947 */ /* 0x000fec0003800000 */
[----:B------:R-:W-:Y:S01]  /*03b0*/  LEA R9, R7, UR4, 0x2 ;  /* 0x0000000407097c11 */ /* 0x000fe2000f8e10ff */
[----:B------:R-:W-:Y:S01]  /*03c0*/  IMAD R8, R0, 0x4, R15 ;  /* 0x0000000400087824 */ /* 0x000fe200078e020f */
[----:B------:R-:W-:-:S03]  /*03d0*/  LOP3.LUT R6, R5, 0x7ffffff8, RZ, 0xc0, !PT ;  /* 0x7ffffff805067812 */ /* 0x000fc600078ec0ff */
[----:B------:R-:W-:Y:S02]  /*03e0*/  VIADD R8, R8, UR4 ;  /* 0x0000000408087c36 */ /* 0x000fe40008000000 */
[----:B------:R-:W-:Y:S02]  /*03f0*/  VIADD R9, R9, 0x10 ;  /* 0x0000001009097836 */ /* 0x000fe40000000000 */
[----:B------:R-:W-:-:S07]  /*0400*/  IMAD.MOV R10, RZ, RZ, -R6 ;  /* 0x000000ffff0a7224 */ /* 0x000fce00078e0a06 */
.L_x_2:
[----:B------:R-:W-:Y:S01]  /*0410*/  LDS R22, [R9+-0x10] ;  /* 0xfffff00009167984 */ /* 0x000fe20000000800 */
[C---:B------:R-:W-:Y:S01]  /*0420*/  IMAD R20, R5.reuse, 0x4, R8 ;  /* 0x0000000405147824 */ /* 0x040fe200078e0208 */
[----:B------:R-:W-:Y:S02]  /*0430*/  IADD3 R10, PT, PT, R10, 0x8, RZ ;  /* 0x000000080a0a7810 */ /* 0x000fe40007ffe0ff */
[----:B------:R0:W1:Y:S02]  /*0440*/  LDS R23, [R8] ;  /* 0x0000000008177984 */ /* 0x0000640000000800 */
[C---:B------:R-:W-:Y:S02]  /*0450*/  LEA R18, R5.reuse, R20, 0x2 ;  /* 0x0000001405127211 */ /* 0x040fe400078e10ff */
[----:B------:R-:W-:Y:S01]  /*0460*/  LDS R11, [R9+-0xc] ;  /* 0xfffff400090b7984 */ /* 0x000fe20000000800 */
[----:B------:R-:W-:Y:S02]  /*0470*/  ISETP.NE.AND P1, PT, R10, RZ, PT ;  /* 0x000000ff0a00720c */ /* 0x000fe40003f25270 */
[C---:B------:R-:W-:Y:S01]  /*0480*/  IMAD R16, R5.reuse, 0x4, R18 ;  /* 0x0000000405107824 */ /* 0x040fe200078e0212 */
[----:B------:R-:W2:Y:S01]  /*0490*/  LDS R20, [R20] ;  /* 0x0000000014147984 */ /* 0x000ea20000000800 */
[----:B0-----:R-:W-:-:S02]  /*04a0*/  IMAD R8, R5, 0x20, R8 ;  /* 0x0000002005087824 */ /* 0x001fc400078e0208 */
[C---:B------:R-:W-:Y:S01]  /*04b0*/  IMAD R14, R5.reuse, 0x4, R16 ;  /* 0x00000004050e7824 */ /* 0x040fe200078e0210 */
[----:B------:R-:W-:Y:S03]  /*04c0*/  LDS R19, [R9+-0x8] ;  /* 0xfffff80009137984 */ /* 0x000fe60000000800 */
[C---:B------:R-:W-:Y:S01]  /*04d0*/  IMAD R12, R5.reuse, 0x4, R14 ;  /* 0x00000004050c7824 */ /* 0x040fe200078e020e */
[----:B------:R-:W0:Y:S03]  /*04e0*/  LDS R18, [R18] ;  /* 0x0000000012127984 */ /* 0x000e260000000800 */
[----:B------:R-:W-:Y:S01]  /*04f0*/  IMAD R28, R5, 0x4, R12 ;  /* 0x00000004051c7824 */ /* 0x000fe200078e020c */
[----:B------:R-:W-:Y:S04]  /*0500*/  LDS R17, [R9+-0x4] ;  /* 0xfffffc0009117984 */ /* 0x000fe80000000800 */
[----:B------:R-:W3:Y:S04]  /*0510*/  LDS R16, [R16] ;  /* 0x0000000010107984 */ /* 0x000ee80000000800 */
[----:B------:R-:W-:Y:S04]  /*0520*/  LDS R15, [R9] ;  /* 0x00000000090f7984 */ /* 0x000fe80000000800 */
[----:B------:R-:W4:Y:S04]  /*0530*/  LDS R14, [R14] ;  /* 0x000000000e0e7984 */ /* 0x000f280000000800 */
[----:B------:R-:W-:Y:S04]  /*0540*/  LDS R12, [R12] ;  /* 0x000000000c0c7984 */ /* 0x000fe80000000800 */
[----:B------:R-:W4:Y:S01]  /*0550*/  LDS R13, [R9+0x4] ;  /* 0x00000400090d7984 */ /* 0x000f220000000800 */
[----:B-1---5:R-:W-:Y:S01]  /*0560*/  VIADDMNMX R26, R23, R22, R21, PT ;  /* 0x00000016171a7246 */ /* 0x022fe20003800115 */
[----:B------:R-:W-:-:S02]  /*0570*/  IMAD R21, R5, 0x4, R28 ;  /* 0x0000000405157824 */ /* 0x000fc400078e021c */
[----:B------:R-:W-:Y:S04]  /*0580*/  LDS R23, [R28] ;  /* 0x000000001c177984 */ /* 0x000fe80000000800 */
[----:B------:R-:W1:Y:S01]  /*0590*/  LDS R24, [R9+0x8] ;  /* 0x0000080009187984 */ /* 0x000e620000000800 */
[----:B--2---:R-:W-:-:S03]  /*05a0*/  VIADDMNMX R11, R20, R11, R26, PT ;  /* 0x0000000b140b7246 */ /* 0x004fc6000380011a */
[----:B------:R-:W-:Y:S04]  /*05b0*/  LDS R21, [R21] ;  /* 0x0000000015157984 */ /* 0x000fe80000000800 */
[----:B------:R2:W1:Y:S01]  /*05c0*/  LDS R22, [R9+0xc] ;  /* 0x00000c0009167984 */ /* 0x0004620000000800 */
[----:B0-----:R-:W-:-:S04]  /*05d0*/  VIADDMNMX R11, R18, R19, R11, PT ;  /* 0x00000013120b7246 */ /* 0x001fc8000380010b */
[----:B---3--:R-:W-:Y:S01]  /*05e0*/  VIADDMNMX R11, R16, R17, R11, PT ;  /* 0x00000011100b7246 */ /* 0x008fe2000380010b */
[----:B--2---:R-:W-:-:S03]  /*05f0*/  VIADD R9, R9, 0x20 ;  /* 0x0000002009097836 */ /* 0x004fc60000000000 */
[----:B----4-:R-:W-:-:S04]  /*0600*/  VIADDMNMX R11, R14, R15, R11, PT ;  /* 0x0000000f0e0b7246 */ /* 0x010fc8000380010b */
[----:B------:R-:W-:-:S04]  /*0610*/  VIADDMNMX R11, R12, R13, R11, PT ;  /* 0x0000000d0c0b7246 */ /* 0x000fc8000380010b */
[----:B-1----:R-:W-:-:S04]  /*0620*/  VIADDMNMX R11, R23, R24, R11, PT ;  /* 0x00000018170b7246 */ /* 0x002fc8000380010b */
[----:B------:R-:W-:Y:S01]  /*0630*/  VIADDMNMX R21, R21, R22, R11, PT ;  /* 0x0000001615157246 */ /* 0x000fe2000380010b */
[----:B------:R-:W-:Y:S06]  /*0640*/  @P1 BRA `(.L_x_2) ;  /* 0xfffffffc00701947 */ /* 0x000fec000383ffff */
.L_x_1:
[----:B------:R-:W-:Y:S05]  /*0650*/  @!P0 BRA `(.L_x_0) ;  /* 0x0000000000c48947 */ /* 0x000fea0003800000 */
[----:B------:R-:W-:Y:S02]  /*0660*/  ISETP.GE.U32.AND P0, PT, R25, 0x4, PT ;  /* 0x000000041900780c */ /* 0x000fe40003f06070 */
[----:B------:R-:W-:-:S04]  /*0670*/  LOP3.LUT R13, R5, 0x3, RZ, 0xc0, !PT ;  /* 0x00000003050d7812 */ /* 0x000fc800078ec0ff */
[----:B------:R-:W-:-:S07]  /*0680*/  ISETP.NE.AND P1, PT, R13, RZ, PT ;  /* 0x000000ff0d00720c */ /* 0x000fce0003f25270 */
[----:B------:R-:W-:Y:S06]  /*0690*/  @!P0 BRA `(.L_x_3) ;  /* 0x0000000000508947 */ /* 0x000fec0003800000 */
[C---:B------:R-:W-:Y:S02]  /*06a0*/  IMAD R9, R6.reuse, R5, R0 ;  /* 0x0000000506097224 */ /* 0x040fe400078e0200 */
[----:B------:R-:W-:Y:S02]  /*06b0*/  IMAD.IADD R8, R7, 0x1, R6 ;  /* 0x0000000107087824 */ /* 0x000fe400078e0206 */
[----:B------:R-:W-:Y:S02]  /*06c0*/  IMAD R12, R9, 0x4, R4 ;  /* 0x00000004090c7824 */ /* 0x000fe400078e0204 */
[----:B------:R-:W-:Y:S01]  /*06d0*/  VIADD R6, R6, 0x4 ;  /* 0x0000000406067836 */ /* 0x000fe20000000000 */
[----:B------:R-:W-:Y:S01]  /*06e0*/  LEA R8, R8, UR4, 0x2 ;  /* 0x0000000408087c11 */ /* 0x000fe2000f8e10ff */
[C---:B------:R-:W-:Y:S01]  /*06f0*/  IMAD R16, R5.reuse, 0x4, R12 ;  /* 0x0000000405107824 */ /* 0x040fe200078e020c */
[----:B------:R-:W-:Y:S04]  /*0700*/  LDS R9, [R12] ;  /* 0x000000000c097984 */ /* 0x000fe80000000800 */
[----:B------:R-:W0:Y:S01]  /*0710*/  LDS R10, [R8] ;  /* 0x00000000080a7984 */ /* 0x000e220000000800 */
[----:B------:R-:W-:-:S03]  /*0720*/  LEA R20, R5, R16, 0x2 ;  /* 0x0000001005147211 */ /* 0x000fc600078e10ff */
[----:B------:R-:W-:Y:S02]  /*0730*/  LDS R14, [R8+0x4] ;  /* 0x00000400080e7984 */ /* 0x000fe40000000800 */
[----:B------:R-:W-:Y:S02]  /*0740*/  IMAD R11, R5, 0x4, R20 ;  /* 0x00000004050b7824 */ /* 0x000fe400078e0214 */
[----:B------:R-:W1:Y:S04]  /*0750*/  LDS R16, [R16] ;  /* 0x0000000010107984 */ /* 0x000e680000000800 */
[----:B------:R-:W-:Y:S04]  /*0760*/  LDS R18, [R8+0x8] ;  /* 0x0000080008127984 */ /* 0x000fe80000000800 */
[----:B------:R-:W2:Y:S04]  /*0770*/  LDS R20, [R20] ;  /* 0x0000000014147984 */ /* 0x000ea80000000800 */
[----:B------:R-:W-:Y:S04]  /*0780*/  LDS R22, [R8+0xc] ;  /* 0x00000c0008167984 */ /* 0x000fe80000000800 */
[----:B------:R-:W3:Y:S01]  /*0790*/  LDS R11, [R11] ;  /* 0x000000000b0b7984 */ /* 0x000ee20000000800 */
[----:B0----5:R-:W-:-:S04]  /*07a0*/  VIADDMNMX R9, R9, R10, R21, PT ;  /* 0x0000000a09097246 */ /* 0x021fc80003800115 */
[----:B-1----:R-:W-:-:S04]  /*07b0*/  VIADDMNMX R9, R16, R14, R9, PT ;  /* 0x0000000e10097246 */ /* 0x002fc80003800109 */
[----:B--2---:R-:W-:-:S04]  /*07c0*/  VIADDMNMX R9, R20, R18, R9, PT ;  /* 0x0000001214097246 */ /* 0x004fc80003800109 */
[----:B---3--:R-:W-:-:S07]  /*07d0*/  VIADDMNMX R21, R11, R22, R9, PT ;  /* 0x000000160b157246 */ /* 0x008fce0003800109 */
.L_x_3:
[----:B------:R-:W-:Y:S05]  /*07e0*/  @!P1 BRA `(.L_x_0) ;  /* 0x0000000000609947 */ /* 0x000fea0003800000 */
[----:B------:R-:W-:Y:S02]  /*07f0*/  ISETP.NE.AND P0, PT, R13, 0x1, PT ;  /* 0x000000010d00780c */ /* 0x000fe40003f05270 */
[----:B------:R-:W-:-:S04]  /*0800*/  LOP3.LUT R8, R5, 0x1, RZ, 0xc0, !PT ;  /* 0x0000000105087812 */ /* 0x000fc800078ec0ff */
[----:B------:R-:W-:-:S07]  /*0810*/  ISETP.NE.U32.AND P1, PT, R8, 0x1, PT ;  /* 0x000000010800780c */ /* 0x000fce0003f25070 */
[----:B------:R-:W-:Y:S06]  /*0820*/  @!P0 BRA `(.L_x_4) ;  /* 0x0000000000308947 */ /* 0x000fec0003800000 */
[C---:B------:R-:W-:Y:S02]  /*0830*/  IMAD R9, R6.reuse, R5, R0 ;  /* 0x0000000506097224 */ /* 0x040fe400078e0200 */
[----:B------:R-:W-:Y:S02]  /*0840*/  IMAD.IADD R8, R7, 0x1, R6 ;  /* 0x0000000107087824 */ /* 0x000fe400078e0206 */
[----:B------:R-:W-:Y:S02]  /*0850*/  IMAD R12, R9, 0x4, R4 ;  /* 0x00000004090c7824 */ /* 0x000fe400078e0204 */
[----:B------:R-:W-:Y:S01]  /*0860*/  VIADD R6, R6, 0x2 ;  /* 0x0000000206067836 */ /* 0x000fe20000000000 */
[----:B------:R-:W-:Y:S02]  /*0870*/  LEA R8, R8, UR4, 0x2 ;  /* 0x0000000408087c11 */ /* 0x000fe4000f8e10ff */
[----:B------:R-:W-:Y:S01]  /*0880*/  LEA R11, R5, R12, 0x2 ;  /* 0x0000000c050b7211 */ /* 0x000fe200078e10ff */
[----:B------:R-:W-:Y:S04]  /*0890*/  LDS R9, [R12] ;  /* 0x000000000c097984 */ /* 0x000fe80000000800 */
[----:B------:R-:W0:Y:S04]  /*08a0*/  LDS R10, [R8] ;  /* 0x00000000080a7984 */ /* 0x000e280000000800 */
[----:B------:R-:W-:Y:S04]  /*08b0*/  LDS R14, [R8+0x4] ;  /* 0x00000400080e7984 */ /* 0x000fe80000000800 */
[----:B------:R-:W1:Y:S01]  /*08c0*/  LDS R11, [R11] ;  /* 0x000000000b0b7984 */ /* 0x000e620000000800 */
[----:B0----5:R-:W-:-:S04]  /*08d0*/  VIADDMNMX R9, R9, R10, R21, PT ;  /* 0x0000000a09097246 */ /* 0x021fc80003800115 */
[----:B-1----:R-:W-:-:S07]  /*08e0*/  VIADDMNMX R21, R11, R14, R9, PT ;  /* 0x0000000e0b157246 */ /* 0x002fce0003800109 */
.L_x_4:
[----:B------:R-:W-:Y:S05]  /*08f0*/  @P1 BRA `(.L_x_0) ;  /* 0x00000000001c1947 */ /* 0x000fea0003800000 */
[----:B------:R-:W-:Y:S02]  /*0900*/  IMAD R5, R6, R5, R0 ;  /* 0x0000000506057224 */ /* 0x000fe400078e0200 */
[----:B------:R-:W-:Y:S02]  /*0910*/  IMAD.IADD R6, R7, 0x1, R6 ;  /* 0x0000000107067824 */ /* 0x000fe400078e0206 */
[----:B------:R-:W-:-:S03]  /*0920*/  IMAD R5, R5, 0x4, R4 ;  /* 0x0000000405057824 */ /* 0x000fc600078e0204 */
[----:B------:R-:W-:-:S03]  /*0930*/  LEA R6, R6, UR4, 0x2 ;  /* 0x0000000406067c11 */ /* 0x000fc6000f8e10ff */
[----:B------:R-:W-:Y:S04]  /*0940*/  LDS R5, [R5] ;  /* 0x0000000005057984 */ /* 0x000fe80000000800 */
[----:B------:R-:W0:Y:S02]  /*0950*/  LDS R6, [R6] ;  /* 0x0000000006067984 */ /* 0x000e240000000800 */
[----:B0----5:R-:W-:-:S07]  /*0960*/  VIADDMNMX R21, R5, R6, R21, PT ;  /* 0x0000000605157246 */ /* 0x021fce0003800115 */
.L_x_0:
[----:B-----5:R-:W-:Y:S01]  /*0970*/  STG.E desc[UR6][R2.64], R21 ;  /* 0x0000001502007986 */ /* 0x020fe2000c101906 */
[----:B------:R-:W-:Y:S05]  /*0980*/  EXIT ;  /* 0x000000000000794d */ /* 0x000fea0003800000 */
.L_x_5:
[----:B------:R-:W-:-:S00]  /*0990*/  BRA `(.L_x_5) ;  /* 0xfffffffc00fc7947 */ /* 0x000fc0000383ffff */
[----:B------:R-:W-:-:S00]  /*09a0*/  NOP ;  /* 0x0000000000007918 */ /* 0x000fc00000000000 */
        /* <DEDUP_REMOVED lines=13> */
.L_x_32:


//--------------------- .text._Z6phase2iiPii      --------------------------
	.section	.text._Z6phase2iiPii,"ax",@progbits
	.align	128
.text._Z6phase2iiPii:
        .type           _Z6phase2iiPii,@function
        .size           _Z6phase2iiPii,(.L_x_33 - _Z6phase2iiPii)
        .other          _Z6phase2iiPii,@"STO_CUDA_ENTRY STV_DEFAULT"
_Z6phase2iiPii:
[----:B------:R-:W-:Y:S08]  /*0000*/  LDC R1, c[0x0][0x37c] ;  /* 0x0000df00ff017b82 */ /* 0x000ff00000000800 */
[----:B------:R-:W0:Y:S08]  /*0010*/  S2UR UR4, SR_CTAID.X ;  /* 0x00000000000479c3 */ /* 0x000e300000002500 */
[----:B------:R-:W0:Y:S02]  /*0020*/  LDC R5, c[0x0][0x380] ;  /* 0x0000e000ff057b82 */ /* 0x000e240000000800 */
[----:B0-----:R-:W-:-:S13]  /*0030*/  ISETP.NE.AND P0, PT, R5, UR4, PT ;  /* 0x0000000405007c0c */ /* 0x001fda000bf05270 */
[----:B------:R-:W-:Y:S05]  /*0040*/  @!P0 EXIT ;  /* 0x000000000000894d */ /* 0x000fea0003800000 */
[----:B------:R-:W0:Y:S01]  /*0050*/  S2R R10, SR_TID.X ;  /* 0x00000000000a7919 */ /* 0x000e220000002100 */
[----:B------:R-:W0:Y:S01]  /*0060*/  LDCU UR6, c[0x0][0x390] ;  /* 0x00007200ff0677ac */ /* 0x000e220008000800 */
[----:B------:R-:W-:Y:S01]  /*0070*/  IMAD.MOV.U32 R6, RZ, RZ, 0x3b9aca00 ;  /* 0x3b9aca00ff067424 */ /* 0x000fe200078e00ff */
[----:B------:R-:W1:Y:S01]  /*0080*/  S2R R0, SR_TID.Y ;  /* 0x0000000000007919 */ /* 0x000e620000002200 */
[----:B------:R-:W2:Y:S01]  /*0090*/  LDCU UR7, c[0x0][0x384] ;  /* 0x00007080ff0777ac */ /* 0x000ea20008000800 */
[----:B------:R-:W3:Y:S01]  /*00a0*/  LDCU.64 UR10, c[0x0][0x358] ;  /* 0x00006b00ff0a77ac */ /* 0x000ee20008000a00 */
[C---:B0-----:R-:W-:Y:S02]  /*00b0*/  IMAD R4, R5.reuse, UR6, R10 ;  /* 0x0000000605047c24 */ /* 0x041fe4000f8e020a */
[----:B-1----:R-:W-:-:S05]  /*00c0*/  IMAD R5, R5, UR6, R0 ;  /* 0x0000000605057c24 */ /* 0x002fca000f8e0200 */
[----:B------:R-:W-:-:S04]  /*00d0*/  VIMNMX R2, PT, PT, R4, R5, !PT ;  /* 0x0000000504027248 */ /* 0x000fc80007fe0100 */
[----:B--2---:R-:W-:-:S13]  /*00e0*/  ISETP.GE.AND P0, PT, R2, UR7, PT ;  /* 0x0000000702007c0c */ /* 0x004fda000bf06270 */
[----:B------:R-:W0:Y:S01]  /*00f0*/  @!P0 LDC.64 R2, c[0x0][0x388] ;  /* 0x0000e200ff028b82 */ /* 0x000e220000000a00 */
[----:B------:R-:W-:-:S04]  /*0100*/  @!P0 IMAD R7, R4, UR7, R5 ;  /* 0x0000000704078c24 */ /* 0x000fc8000f8e0205 */
[----:B0-----:R-:W-:-:S05]  /*0110*/  @!P0 IMAD.WIDE R2, R7, 0x4, R2 ;  /* 0x0000000407028825 */ /* 0x001fca00078e0202 */
[----:B---3--:R0:W2:Y:S01]  /*0120*/  @!P0 LDG.E R6, desc[UR10][R2.64] ;  /* 0x0000000a02068981 */ /* 0x0080a2000c1e1900 */
[----:B------:R-:W1:Y:S01]  /*0130*/  S2UR UR8, SR_CTAID.Y ;  /* 0x00000000000879c3 */ /* 0x000e620000002600 */
[----:B------:R-:W-:-:S07]  /*0140*/  IMAD.U32 R7, RZ, RZ, UR6 ;  /* 0x00000006ff077e24 */ /* 0x000fce000f8e00ff */
[----:B------:R-:W3:Y:S01]  /*0150*/  S2UR UR5, SR_CgaCtaId ;  /* 0x00000000000579c3 */ /* 0x000ee20000008800 */
[----:B-1----:R-:W-:-:S13]  /*0160*/  ISETP.NE.AND P0, PT, RZ, UR8, PT ;  /* 0x00000008ff007c0c */ /* 0x002fda000bf05270 */
[C---:B------:R-:W-:Y:S02]  /*0170*/  @P0 IMAD R4, R7.reuse, UR4, R10 ;  /* 0x0000000407040c24 */ /* 0x040fe4000f8e020a */
[--C-:B------:R-:W-:Y:S01]  /*0180*/  @!P0 IMAD R5, R7, UR4, R0.reuse ;  /* 0x0000000407058c24 */ /* 0x100fe2000f8e0200 */
[----:B------:R-:W-:Y:S01]  /*0190*/  UMOV UR4, 0x400 ;  /* 0x0000040000047882 */ /* 0x000fe20000000000 */
[----:B------:R-:W-:Y:S01]  /*01a0*/  IMAD R7, R10, UR6, RZ ;  /* 0x000000060a077c24 */ /* 0x000fe2000f8e02ff */
[----:B---3--:R-:W-:Y:S02]  /*01b0*/  ULEA UR4, UR5, UR4, 0x18 ;  /* 0x0000000405047291 */ /* 0x008fe4000f8ec0ff */
[----:B------:R-:W-:Y:S01]  /*01c0*/  VIMNMX R9, PT, PT, R4, R5, !PT ;  /* 0x0000000504097248 */ /* 0x000fe20007fe0100 */
[----:B------:R-:W-:-:S03]  /*01d0*/  IMAD.IADD R8, R7, 0x1, R0 ;  /* 0x0000000107087824 */ /* 0x000fc600078e0200 */
[----:B------:R-:W-:Y:S02]  /*01e0*/  ISETP.GE.AND P0, PT, R9, UR7, PT ;  /* 0x0000000709007c0c */ /* 0x000fe4000bf06270 */
[----:B0-----:R-:W-:-:S05]  /*01f0*/  LEA R3, R8, UR4, 0x2 ;  /* 0x0000000408037c11 */ /* 0x001fca000f8e10ff */
[----:B--2---:R0:W-:Y:S06]  /*0200*/  STS [R3], R6 ;  /* 0x0000000603007388 */ /* 0x0041ec0000000800 */
[----:B------:R-:W-:Y:S05]  /*0210*/  @P0 EXIT ;  /* 0x000000000000094d */ /* 0x000fea0003800000 */
[----:B0-----:R-:W0:Y:S01]  /*0220*/  LDC.64 R2, c[0x0][0x388] ;  /* 0x0000e200ff027b82 */ /* 0x001e220000000a00 */
[----:B------:R-:W-:-:S04]  /*0230*/  IMAD R5, R4, UR7, R5 ;  /* 0x0000000704057c24 */ /* 0x000fc8000f8e0205 */
[----:B0-----:R-:W-:-:S05]  /*0240*/  IMAD.WIDE R2, R5, 0x4, R2 ;  /* 0x0000000405027825 */ /* 0x001fca00078e0202 */
[----:B------:R-:W2:Y:S01]  /*0250*/  LDG.E R5, desc[UR10][R2.64] ;  /* 0x0000000a02057981 */ /* 0x000ea2000c1e1900 */
[----:B------:R-:W-:Y:S02]  /*0260*/  UIMAD UR5, UR6, UR6, URZ ;  /* 0x00000006060572a4 */ /* 0x000fe4000f8e02ff */
[----:B------:R-:W-:Y:S02]  /*0270*/  UISETP.NE.AND UP0, UPT, UR8, 0x1, UPT ;  /* 0x000000010800788c */ /* 0x000fe4000bf05270 */
[----:B------:R-:W-:-:S04]  /*0280*/  USHF.L.U32 UR5, UR5, 0x2, URZ ;  /* 0x0000000205057899 */ /* 0x000fc800080006ff */
[----:B------:R-:W-:-:S06]  /*0290*/  UIADD3 UR7, UPT, UPT, UR4, UR5, URZ ;  /* 0x0000000504077290 */ /* 0x000fcc000fffe0ff */
[----:B------:R-:W-:-:S05]  /*02a0*/  LEA R4, R8, UR7, 0x2 ;  /* 0x0000000708047c11 */ /* 0x000fca000f8e10ff */
[----:B--2---:R0:W-:Y:S01]  /*02b0*/  STS [R4], R5 ;  /* 0x0000000504007388 */ /* 0x0041e20000000800 */
[----:B------:R-:W-:Y:S06]  /*02c0*/  BAR.SYNC.DEFER_BLOCKING 0x0 ;  /* 0x0000000000007b1d */ /* 0x000fec0000010000 */
[----:B------:R-:W-:Y:S05]  /*02d0*/  BRA.U !UP0, `(.L_x_6) ;  /* 0x0000002508007547 */ /* 0x000fea000b800000 */
[----:B0-----:R0:W1:Y:S01]  /*02e0*/  LDS R5, [R4] ;  /* 0x0000000004057984 */ /* 0x0010620000000800 */
[----:B------:R-:W-:-:S09]  /*02f0*/  UISETP.GE.AND UP0, UPT, UR6, 0x1, UPT ;  /* 0x000000010600788c */ /* 0x000fd2000bf06270 */
[----:B0-----:R-:W-:Y:S05]  /*0300*/  BRA.U !UP0, `(.L_x_7) ;  /* 0x0000004508cc7547 */ /* 0x001fea000b800000 */
[----:B------:R-:W-:Y:S01]  /*0310*/  UIADD3 UR8, UPT, UPT, UR6, -0x1, URZ ;  /* 0xffffffff06087890 */ /* 0x000fe2000fffe0ff */
[----:B------:R-:W-:Y:S01]  /*0320*/  HFMA2 R8, -RZ, RZ, 0, 0 ;  /* 0x00000000ff087431 */ /* 0x000fe200000001ff */
[----:B------:R-:W-:Y:S02]  /*0330*/  ULOP3.LUT UR9, UR6, 0x7, URZ, 0xc0, !UPT ;  /* 0x0000000706097892 */ /* 0x000fe4000f8ec0ff */
[----:B------:R-:W-:-:S09]  /*0340*/  UISETP.GE.U32.AND UP0, UPT, UR8, 0x7, UPT ;  /* 0x000000070800788c */ /* 0x000fd2000bf06070 */
[----:B------:R-:W-:Y:S05]  /*0350*/  BRA.U !UP0, `(.L_x_8) ;  /* 0x0000001d08a87547 */ /* 0x000fea000b800000 */
[----:B------:R-:W-:Y:S01]  /*0360*/  LEA R10, R0, UR5, 0x2 ;  /* 0x00000005000a7c11 */ /* 0x000fe2000f8e10ff */
[----:B------:R-:W-:Y:S01]  /*0370*/  ULOP3.LUT UR8, UR6, 0x7ffffff8, URZ, 0xc0, !UPT ;  /* 0x7ffffff806087892 */ /* 0x000fe2000f8ec0ff */
[----:B------:R-:W-:-:S03]  /*0380*/  LEA R6, R7, UR4, 0x2 ;  /* 0x0000000407067c11 */ /* 0x000fc6000f8e10ff */
[----:B------:R-:W-:Y:S01]  /*0390*/  LDS R9, [R10+UR4] ;  /* 0x000000040a097984 */ /* 0x000fe20008000800 */
[----:B------:R-:W-:-:S03]  /*03a0*/  UIADD3 UR5, UPT, UPT, -UR8, 0x8, URZ ;  /* 0x0000000808057890 */ /* 0x000fc6000fffe1ff */
[----:B------:R-:W0:Y:S01]  /*03b0*/  LDS R8, [R6] ;  /* 0x0000000006087984 */ /* 0x000e220000000800 */
[----:B------:R-:W-:Y:S01]  /*03c0*/  UISETP.NE.AND UP0, UPT, UR5, URZ, UPT ;  /* 0x000000ff0500728c */ /* 0x000fe2000bf05270 */
[----:B0-----:R-:W-:Y:S02]  /*03d0*/  IMAD.IADD R11, R8, 0x1, R9 ;  /* 0x00000001080b7824 */ /* 0x001fe400078e0209 */
[----:B------:R-:W-:Y:S02]  /*03e0*/  IMAD.U32 R8, RZ, RZ, UR6 ;  /* 0x00000006ff087e24 */ /* 0x000fe4000f8e00ff */
[----:B------:R-:W-:Y:S01]  /*03f0*/  VIADD R9, R10, UR4 ;  /* 0x000000040a097c36 */ /* 0x000fe20008000000 */
[----:B-1----:R-:W-:-:S04]  /*0400*/  ISETP.GE.AND P0, PT, R11, R5, PT ;  /* 0x000000050b00720c */ /* 0x002fc80003f06270 */
[CC--:B------:R-:W-:Y:S02]  /*0410*/  LEA R13, R8.reuse, R9.reuse, 0x2 ;  /* 0x00000009080d7211 */ /* 0x0c0fe400078e10ff */
[----:B------:R-:W-:-:S07]  /*0420*/  LEA R9, R8, R9, 0x5 ;  /* 0x0000000908097211 */ /* 0x000fce00078e28ff */
[----:B------:R-:W-:Y:S01]  /*0430*/  @!P0 STS [R4], R11 ;  /* 0x0000000b04008388 */ /* 0x000fe20000000800 */
[----:B------:R-:W-:-:S03]  /*0440*/  @!P0 IMAD.MOV.U32 R5, RZ, RZ, R11 ;  /* 0x000000ffff058224 */ /* 0x000fc600078e000b */
[----:B------:R-:W-:Y:S04]  /*0450*/  LDS R12, [R6+0x4] ;  /* 0x00000400060c7984 */ /* 0x000fe80000000800 */
[----:B------:R-:W0:Y:S02]  /*0460*/  LDS R15, [R13] ;  /* 0x000000000d0f7984 */ /* 0x000e240000000800 */
[----:B0-----:R-:W-:Y:S02]  /*0470*/  IMAD.IADD R12, R12, 0x1, R15 ;  /* 0x000000010c0c7824 */ /* 0x001fe400078e020f */
[----:B------:R-:W-:-:S03]  /*0480*/  IMAD R15, R8, 0x4, R13 ;  /* 0x00000004080f7824 */ /* 0x000fc600078e020d */
[----:B------:R-:W-:Y:S01]  /*0490*/  ISETP.GE.AND P0, PT, R12, R5, PT ;  /* 0x000000050c00720c */ /* 0x000fe20003f06270 */
[----:B------:R-:W-:-:S12]  /*04a0*/  IMAD R13, R8, 0x4, R15 ;  /* 0x00000004080d7824 */ /* 0x000fd800078e020f */
[----:B------:R-:W-:Y:S01]  /*04b0*/  @!P0 STS [R4], R12 ;  /* 0x0000000c04008388 */ /* 0x000fe20000000800 */
[----:B------:R-:W-:-:S03]  /*04c0*/  @!P0 MOV R5, R12 ;  /* 0x0000000c00058202 */ /* 0x000fc60000000f00 */
[----:B------:R-:W-:Y:S04]  /*04d0*/  LDS R10, [R6+0x8] ;  /* 0x00000800060a7984 */ /* 0x000fe80000000800 */
[----:B------:R0:W1:Y:S02]  /*04e0*/  LDS R17, [R15] ;  /* 0x000000000f117984 */ /* 0x0000640000000800 */
[----:B0-----:R-:W-:Y:S02]  /*04f0*/  IMAD R15, R8, 0x4, R13 ;  /* 0x00000004080f7824 */ /* 0x001fe400078e020d */
[----:B-1----:R-:W-:-:S05]  /*0500*/  IMAD.IADD R10, R10, 0x1, R17 ;  /* 0x000000010a0a7824 */ /* 0x002fca00078e0211 */
[----:B------:R-:W-:-:S13]  /*0510*/  ISETP.GE.AND P0, PT, R10, R5, PT ;  /* 0x000000050a00720c */ /* 0x000fda0003f06270 */
[----:B------:R-:W-:Y:S01]  /*0520*/  @!P0 STS [R4], R10 ;  /* 0x0000000a04008388 */ /* 0x000fe20000000800 */
[----:B------:R-:W-:-:S03]  /*0530*/  @!P0 IMAD.MOV.U32 R5, RZ, RZ, R10 ;  /* 0x000000ffff058224 */ /* 0x000fc600078e000a */
[----:B------:R-:W-:Y:S04]  /*0540*/  LDS R11, [R6+0xc] ;  /* 0x00000c00060b7984 */ /* 0x000fe80000000800 */
[----:B------:R0:W1:Y:S02]  /*0550*/  LDS R14, [R13] ;  /* 0x000000000d0e7984 */ /* 0x0000640000000800 */
[----:B0-----:R-:W-:Y:S02]  /*0560*/  LEA R13, R8, R15, 0x2 ;  /* 0x0000000f080d7211 */ /* 0x001fe400078e10ff */
[----:B-1----:R-:W-:-:S04]  /*0570*/  IADD3 R11, PT, PT, R11, R14, RZ ;  /* 0x0000000e0b0b7210 */ /* 0x002fc80007ffe0ff */
[----:B------:R-:W-:-:S13]  /*0580*/  ISETP.GE.AND P0, PT, R11, R5, PT ;  /* 0x000000050b00720c */ /* 0x000fda0003f06270 */
[----:B------:R-:W-:Y:S01]  /*0590*/  @!P0 STS [R4], R11 ;  /* 0x0000000b04008388 */ /* 0x000fe20000000800 */
[----:B------:R-:W-:-:S03]  /*05a0*/  @!P0 IMAD.MOV.U32 R5, RZ, RZ, R11 ;  /* 0x000000ffff058224 */ /* 0x000fc600078e000b */
[----:B------:R-:W-:Y:S04]  /*05b0*/  LDS R12, [R6+0x10] ;  /* 0x00001000060c7984 */ /* 0x000fe80000000800 */
[----:B------:R0:W1:Y:S02]  /*05c0*/  LDS R17, [R15] ;  /* 0x000000000f117984 */ /* 0x0000640000000800 */
[----:B0-----:R-:W-:Y:S01]  /*05d0*/  LEA R15, R8, R13, 0x2 ;  /* 0x0000000d080f7211 */ /* 0x001fe200078e10ff */
[----:B-1----:R-:W-:-:S05]  /*05e0*/  IMAD.IADD R12, R12, 0x1, R17 ;  /* 0x000000010c0c7824 */ /* 0x002fca00078e0211 */
[----:B------:R-:W-:-:S13]  /*05f0*/  ISETP.GE.AND P0, PT, R12, R5, PT ;  /* 0x000000050c00720c */ /* 0x000fda0003f06270 */
[----:B------:R-:W-:Y:S01]  /*0600*/  @!P0 STS [R4], R12 ;  /* 0x0000000c04008388 */ /* 0x000fe20000000800 */
[----:B------:R-:W-:-:S03]  /*0610*/  @!P0 IMAD.MOV.U32 R5, RZ, RZ, R12 ;  /* 0x000000ffff058224 */ /* 0x000fc600078e000c */
[----:B------:R-:W-:Y:S04]  /*0620*/  LDS R10, [R6+0x14] ;  /* 0x00001400060a7984 */ /* 0x000fe80000000800 */
[----:B------:R0:W1:Y:S02]  /*0630*/  LDS R17, [R13] ;  /* 0x000000000d117984 */ /* 0x0000640000000800 */
[----:B0-----:R-:W-:Y:S01]  /*0640*/  LEA R13, R8, R15, 0x2 ;  /* 0x0000000f080d7211 */ /* 0x001fe200078e10ff */
[----:B------:R-:W-:Y:S02]  /*0650*/  IMAD.U32 R8, RZ, RZ, UR8 ;  /* 0x00000008ff087e24 */ /* 0x000fe4000f8e00ff */
[----:B-1----:R-:W-:-:S05]  /*0660*/  IMAD.IADD R10, R10, 0x1, R17 ;  /* 0x000000010a0a7824 */ /* 0x002fca00078e0211 */
[----:B------:R-:W-:-:S13]  /*0670*/  ISETP.GE.AND P0, PT, R10, R5, PT ;  /* 0x000000050a00720c */ /* 0x000fda0003f06270 */
[----:B------:R-:W-:Y:S01]  /*0680*/  @!P0 STS [R4], R10 ;  /* 0x0000000a04008388 */ /* 0x000fe20000000800 */
[----:B------:R-:W-:-:S03]  /*0690*/  @!P0 IMAD.MOV.U32 R5, RZ, RZ, R10 ;  /* 0x000000ffff058224 */ /* 0x000fc600078e000a */
[----:B------:R-:W-:Y:S04]  /*06a0*/  LDS R14, [R15] ;  /* 0x000000000f0e7984 */ /* 0x000fe80000000800 */
[----:B------:R-:W0:Y:S02]  /*06b0*/  LDS R11, [R6+0x18] ;  /* 0x00001800060b7984 */ /* 0x000e240000000800 */
[----:B0-----:R-:W-:-:S05]  /*06c0*/  IMAD.IADD R11, R11, 0x1, R14 ;  /* 0x000000010b0b7824 */ /* 0x001fca00078e020e */
[----:B------:R-:W-:-:S13]  /*06d0*/  ISETP.GE.AND P0, PT, R11, R5, PT ;  /* 0x000000050b00720c */ /* 0x000fda0003f06270 */
[----:B------:R-:W-:Y:S01]  /*06e0*/  @!P0 STS [R4], R11 ;  /* 0x0000000b04008388 */ /* 0x000fe20000000800 */
[----:B------:R-:W-:-:S03]  /*06f0*/  @!P0 IMAD.MOV.U32 R5, RZ, RZ, R11 ;  /* 0x000000ffff058224 */ /* 0x000fc600078e000b */
[----:B------:R-:W-:Y:S04]  /*0700*/  LDS R13, [R13] ;  /* 0x000000000d0d7984 */ /* 0x000fe80000000800 */
[----:B------:R-:W0:Y:S02]  /*0710*/  LDS R12, [R6+0x1c] ;  /* 0x00001c00060c7984 */ /* 0x000e240000000800 */
[----:B0-----:R-:W-:-:S05]  /*0720*/  IMAD.IADD R12, R12, 0x1, R13 ;  /* 0x000000010c0c7824 */ /* 0x001fca00078e020d */
[----:B------:R-:W-:-:S13]  /*0730*/  ISETP.GE.AND P0, PT, R12, R5, PT ;  /* 0x000000050c00720c */ /* 0x000fda0003f06270 */
[----:B------:R0:W-:Y:S01]  /*0740*/  @!P0 STS [R4], R12 ;  /* 0x0000000c04008388 */ /* 0x0001e20000000800 */
[----:B------:R-:W-:Y:S01]  /*0750*/  @!P0 IMAD.MOV.U32 R5, RZ, RZ, R12 ;  /* 0x000000ffff058224 */ /* 0x000fe200078e000c */
[----:B------:R-:W-:Y:S06]  /*0760*/  BRA.U !UP0, `(.L_x_8) ;  /* 0x0000001908a47547 */ /* 0x000fec000b800000 */
[----:B------:R-:W-:Y:S01]  /*0770*/  UISETP.GE.AND UP0, UPT, UR5, URZ, UPT ;  /* 0x000000ff0500728c */ /* 0x000fe2000bf06270 */
[----:B------:R-:W-:-:S08]  /*0780*/  IADD3 R6, PT, PT, R6, 0x30, RZ ;  /* 0x0000003006067810 */ /* 0x000fd00007ffe0ff */
[----:B------:R-:W-:Y:S05]  /*0790*/  BRA.U UP0, `(.L_x_9) ;  /* 0x00000015009c7547 */ /* 0x000fea000b800000 */
[----:B------:R-:W-:Y:S01]  /*07a0*/  UIADD3 UR8, UPT, UPT, -UR5, URZ, URZ ;  /* 0x000000ff05087290 */ /* 0x000fe2000fffe1ff */
[----:B------:R-:W-:-:S03]  /*07b0*/  PLOP3.LUT P0, PT, PT, PT, PT, 0x80, 0x8 ;  /* 0x000000000008781c */ /* 0x000fc60003f0f070 */
[----:B------:R-:W-:-:S09]  /*07c0*/  UISETP.GT.AND UP0, UPT, UR8, 0x18, UPT ;  /* 0x000000180800788c */ /* 0x000fd2000bf04270 */
[----:B------:R-:W-:Y:S05]  /*07d0*/  BRA.U !UP0, `(.L_x_10) ;  /* 0x0000000d08a07547 */ /* 0x000fea000b800000 */
[----:B------:R-:W-:Y:S01]  /*07e0*/  PLOP3.LUT P0, PT, PT, PT, PT, 0x8, 0x80 ;  /* 0x000000000080781c */ /* 0x000fe20003f0e170 */
[----:B------:R-:W1:Y:S01]  /*07f0*/  LDCU UR6, c[0x0][0x390] ;  /* 0x00007200ff0677ac */ /* 0x000e620008000800 */
[----:B------:R-:W-:-:S11]  /*0800*/  NOP ;  /* 0x0000000000007918 */ /* 0x000fd60000000000 */
.L_x_11:
[----:B------:R-:W-:Y:S01]  /*0810*/  LDS R10, [R6+-0x10] ;  /* 0xfffff000060a7984 */ /* 0x000fe20000000800 */
[----:B------:R-:W-:-:S03]  /*0820*/  UIADD3 UR5, UPT, UPT, UR5, 0x20, URZ ;  /* 0x0000002005057890 */ /* 0x000fc6000fffe0ff */
[----:B--2---:R-:W2:Y:S01]  /*0830*/  LDS R11, [R9] ;  /* 0x00000000090b7984 */ /* 0x004ea20000000800 */
[----:B------:R-:W-:Y:S01]  /*0840*/  UISETP.GE.AND UP0, UPT, UR5, -0x18, UPT ;  /* 0xffffffe80500788c */ /* 0x000fe2000bf06270 */
[----:B--2---:R-:W-:Y:S02]  /*0850*/  IMAD.IADD R13, R10, 0x1, R11 ;  /* 0x000000010a0d7824 */ /* 0x004fe400078e020b */
[----:B-1----:R-:W-:-:S03]  /*0860*/  IMAD.U32 R10, RZ, RZ, UR6 ;  /* 0x00000006ff0a7e24 */ /* 0x002fc6000f8e00ff */
[----:B------:R-:W-:Y:S02]  /*0870*/  ISETP.GE.AND P1, PT, R13, R5, PT ;  /* 0x000000050d00720c */ /* 0x000fe40003f26270 */
[CC--:B------:R-:W-:Y:S02]  /*0880*/  LEA R15, R10.reuse, R9.reuse, 0x2 ;  /* 0x000000090a0f7211 */ /* 0x0c0fe400078e10ff */
[C---:B------:R-:W-:Y:S02]  /*0890*/  LEA R9, R10.reuse, R9, 0x5 ;  /* 0x000000090a097211 */ /* 0x040fe400078e28ff */
[----:B------:R-:W-:-:S07]  /*08a0*/  LEA R17, R10, R15, 0x2 ;  /* 0x0000000f0a117211 */ /* 0x000fce00078e10ff */
[----:B------:R-:W-:Y:S01]  /*08b0*/  @!P1 STS [R4], R13 ;  /* 0x0000000d04009388 */ /* 0x000fe20000000800 */
[----:B------:R-:W-:-:S03]  /*08c0*/  @!P1 IMAD.MOV.U32 R5, RZ, RZ, R13 ;  /* 0x000000ffff059224 */ /* 0x000fc600078e000d */
[----:B------:R-:W-:Y:S04]  /*08d0*/  LDS R11, [R6+-0xc] ;  /* 0xfffff400060b7984 */ /* 0x000fe80000000800 */
[----:B0-----:R0:W1:Y:S02]  /*08e0*/  LDS R12, [R15] ;  /* 0x000000000f0c7984 */ /* 0x0010640000000800 */
[----:B0-----:R-:W-:Y:S01]  /*08f0*/  LEA R15, R10, R17, 0x2 ;  /* 0x000000110a0f7211 */ /* 0x001fe200078e10ff */
[----:B-1----:R-:W-:-:S05]  /*0900*/  IMAD.IADD R14, R11, 0x1, R12 ;  /* 0x000000010b0e7824 */ /* 0x002fca00078e020c */
[----:B------:R-:W-:-:S13]  /*0910*/  ISETP.GE.AND P1, PT, R14, R5, PT ;  /* 0x000000050e00720c */ /* 0x000fda0003f26270 */
[----:B------:R-:W-:Y:S01]  /*0920*/  @!P1 STS [R4], R14 ;  /* 0x0000000e04009388 */ /* 0x000fe20000000800 */
[----:B------:R-:W-:-:S03]  /*0930*/  @!P1 IMAD.MOV.U32 R5, RZ, RZ, R14 ;  /* 0x000000ffff059224 */ /* 0x000fc600078e000e */
[----:B------:R-:W-:Y:S04]  /*0940*/  LDS R11, [R6+-0x8] ;  /* 0xfffff800060b7984 */ /* 0x000fe80000000800 */
[----:B------:R0:W1:Y:S02]  /*0950*/  LDS R12, [R17] ;  /* 0x00000000110c7984 */ /* 0x0000640000000800 */
        /* <DEDUP_REMOVED lines=12> */
[----:B------:R-:W-:Y:S04]  /*0a20*/  LDS R11, [R6] ;  /* 0x00000000060b7984 */ /* 0x000fe80000000800 */
[----:B------:R0:W1:Y:S02]  /*0a30*/  LDS R12, [R17] ;  /* 0x00000000110c7984 */ /* 0x0000640000000800 */
[----:B0-----:R-:W-:Y:S01]  /*0a40*/  LEA R17, R10, R15, 0x2 ;  /* 0x0000000f0a117211 */ /* 0x001fe200078e10ff */
[----:B-1----:R-:W-:-:S05]  /*0a50*/  IMAD.IADD R13, R11, 0x1, R12 ;  /* 0x000000010b0d7824 */ /* 0x002fca00078e020c */
[----:B------:R-:W-:-:S13]  /*0a60*/  ISETP.GE.AND P1, PT, R13, R5, PT ;  /* 0x000000050d00720c */ /* 0x000fda0003f26270 */
[----:B------:R-:W-:Y:S01]  /*0a70*/  @!P1 STS [R4], R13 ;  /* 0x0000000d04009388 */ /* 0x000fe20000000800 */
[----:B------:R-:W-:-:S03]  /*0a80*/  @!P1 IMAD.MOV.U32 R5, RZ, RZ, R13 ;  /* 0x000000ffff059224 */ /* 0x000fc600078e000d */
[----:B------:R-:W-:Y:S04]  /*0a90*/  LDS R11, [R6+0x4] ;  /* 0x00000400060b7984 */ /* 0x000fe80000000800 */
[----:B------:R-:W0:Y:S02]  /*0aa0*/  LDS R12, [R15] ;  /* 0x000000000f0c7984 */ /* 0x000e240000000800 */
[----:B0-----:R-:W-:-:S05]  /*0ab0*/  IMAD.IADD R14, R11, 0x1, R12 ;  /* 0x000000010b0e7824 */ /* 0x001fca00078e020c */
[----:B------:R-:W-:-:S13]  /*0ac0*/  ISETP.GE.AND P1, PT, R14, R5, PT ;  /* 0x000000050e00720c */ /* 0x000fda0003f26270 */
[----:B------:R-:W-:Y:S01]  /*0ad0*/  @!P1 STS [R4], R14 ;  /* 0x0000000e04009388 */ /* 0x000fe20000000800 */
[----:B------:R-:W-:-:S03]  /*0ae0*/  @!P1 IMAD.MOV.U32 R5, RZ, RZ, R14 ;  /* 0x000000ffff059224 */ /* 0x000fc600078e000e */
[----:B------:R-:W-:Y:S04]  /*0af0*/  LDS R11, [R6+0x8] ;  /* 0x00000800060b7984 */ /* 0x000fe80000000800 */
[----:B------:R-:W0:Y:S02]  /*0b00*/  LDS R12, [R17] ;  /* 0x00000000110c7984 */ /* 0x000e240000000800 */
[----:B0-----:R-:W-:Y:S01]  /*0b10*/  IMAD.IADD R13, R11, 0x1, R12 ;  /* 0x000000010b0d7824 */ /* 0x001fe200078e020c */
[----:B------:R-:W-:-:S04]  /*0b20*/  LEA R12, R10, R17, 0x2 ;  /* 0x000000110a0c7211 */ /* 0x000fc800078e10ff */
[----:B------:R-:W-:-:S13]  /*0b30*/  ISETP.GE.AND P1, PT, R13, R5, PT ;  /* 0x000000050d00720c */ /* 0x000fda0003f26270 */
[----:B------:R0:W-:Y:S01]  /*0b40*/  @!P1 STS [R4], R13 ;  /* 0x0000000d04009388 */ /* 0x0001e20000000800 */
[----:B------:R-:W-:-:S03]  /*0b50*/  @!P1 IMAD.MOV.U32 R5, RZ, RZ, R13 ;  /* 0x000000ffff059224 */ /* 0x000fc600078e000d */
[----:B------:R-:W-:Y:S04]  /*0b60*/  LDS R12, [R12] ;  /* 0x000000000c0c7984 */ /* 0x000fe80000000800 */
[----:B------:R-:W1:Y:S01]  /*0b70*/  LDS R11, [R6+0xc] ;  /* 0x00000c00060b7984 */ /* 0x000e620000000800 */
[----:B0-----:R-:W-:-:S04]  /*0b80*/  LEA R13, R10, R9, 0x2 ;  /* 0x000000090a0d7211 */ /* 0x001fc800078e10ff */
[----:B------:R-:W-:Y:S01]  /*0b90*/  LEA R17, R10, R13, 0x2 ;  /* 0x0000000d0a117211 */ /* 0x000fe200078e10ff */
[----:B-1----:R-:W-:-:S05]  /*0ba0*/  IMAD.IADD R15, R11, 0x1, R12 ;  /* 0x000000010b0f7824 */ /* 0x002fca00078e020c */
        /* <DEDUP_REMOVED lines=42> */
[----:B------:R0:W-:Y:S01]  /*0e50*/  @!P1 STS [R4], R15 ;  /* 0x0000000f04009388 */ /* 0x0001e20000000800 */
[----:B------:R-:W-:-:S03]  /*0e60*/  @!P1 IMAD.MOV.U32 R5, RZ, RZ, R15 ;  /* 0x000000ffff059224 */ /* 0x000fc600078e000f */
[----:B------:R-:W-:Y:S04]  /*0e70*/  LDS R11, [R6+0x28] ;  /* 0x00002800060b7984 */ /* 0x000fe80000000800 */
[----:B------:R-:W1:Y:S01]  /*0e80*/  LDS R12, [R17] ;  /* 0x00000000110c7984 */ /* 0x000e620000000800 */
[C---:B0-----:R-:W-:Y:S01]  /*0e90*/  LEA R15, R10.reuse, R9, 0x2 ;  /* 0x000000090a0f7211 */ /* 0x041fe200078e10ff */
[----:B-1----:R-:W-:Y:S01]  /*0ea0*/  IMAD.IADD R16, R11, 0x1, R12 ;  /* 0x000000010b107824 */ /* 0x002fe200078e020c */
[C---:B------:R-:W-:Y:S02]  /*0eb0*/  LEA R12, R10.reuse, R17, 0x2 ;  /* 0x000000110a0c7211 */ /* 0x040fe400078e10ff */
[----:B------:R-:W-:Y:S02]  /*0ec0*/  LEA R17, R10, R15, 0x2 ;  /* 0x0000000f0a117211 */ /* 0x000fe400078e10ff */
        /* <DEDUP_REMOVED lines=53> */
[----:B0-----:R-:W-:Y:S01]  /*1220*/  IMAD.IADD R16, R11, 0x1, R12 ;  /* 0x000000010b107824 */ /* 0x001fe200078e020c */
        /* <DEDUP_REMOVED lines=57> */
[----:B------:R-:W-:Y:S01]  /*15c0*/  @!P1 STS [R4], R14 ;  /* 0x0000000e04009388 */ /* 0x000fe20000000800 */
[----:B------:R-:W-:-:S03]  /*15d0*/  @!P1 IMAD.MOV.U32 R5, RZ, RZ, R14 ;  /* 0x000000ffff059224 */ /* 0x000fc600078e000e */
[----:B------:R-:W-:Y:S04]  /*15e0*/  LDS R12, [R12] ;  /* 0x000000000c0c7984 */ /* 0x000fe80000000800 */
[----:B------:R0:W1:Y:S02]  /*15f0*/  LDS R11, [R6+0x6c] ;  /* 0x00006c00060b7984 */ /* 0x0000640000000800 */
[----:B0-----:R-:W-:Y:S02]  /*1600*/  VIADD R6, R6, 0x80 ;  /* 0x0000008006067836 */ /* 0x001fe40000000000 */
[----:B-1----:R-:W-:-:S05]  /*1610*/  IMAD.IADD R11, R11, 0x1, R12 ;  /* 0x000000010b0b7824 */ /* 0x002fca00078e020c */
[----:B------:R-:W-:-:S13]  /*1620*/  ISETP.GE.AND P1, PT, R11, R5, PT ;  /* 0x000000050b00720c */ /* 0x000fda0003f26270 */
[----:B------:R2:W-:Y:S01]  /*1630*/  @!P1 STS [R4], R11 ;  /* 0x0000000b04009388 */ /* 0x0005e20000000800 */
[----:B------:R-:W-:Y:S01]  /*1640*/  @!P1 IMAD.MOV.U32 R5, RZ, RZ, R11 ;  /* 0x000000ffff059224 */ /* 0x000fe200078e000b */
[----:B------:R-:W-:Y:S06]  /*1650*/  BRA.U !UP0, `(.L_x_11) ;  /* 0xfffffff1086c7547 */ /* 0x000fec000b83ffff */
.L_x_10:
[----:B------:R-:W-:-:S04]  /*1660*/  UIADD3 UR8, UPT, UPT, -UR5, URZ, URZ ;  /* 0x000000ff05087290 */ /* 0x000fc8000fffe1ff */
[----:B------:R-:W-:-:S09]  /*1670*/  UISETP.GT.AND UP0, UPT, UR8, 0x8, UPT ;  /* 0x000000080800788c */ /* 0x000fd2000bf04270 */
[----:B------:R-:W-:Y:S05]  /*1680*/  BRA.U !UP0, `(.L_x_12) ;  /* 0x0000000508d87547 */ /* 0x000fea000b800000 */
[----:B------:R-:W-:Y:S01]  /*1690*/  LDS R10, [R6+-0x10] ;  /* 0xfffff000060a7984 */ /* 0x000fe20000000800 */
[----:B------:R-:W-:-:S03]  /*16a0*/  UIADD3 UR5, UPT, UPT, UR5, 0x8, URZ ;  /* 0x0000000805057890 */ /* 0x000fc6000fffe0ff */
[----:B--2---:R-:W1:Y:S01]  /*16b0*/  LDS R11, [R9] ;  /* 0x00000000090b7984 */ /* 0x004e620000000800 */
[----:B------:R-:W-:Y:S01]  /*16c0*/  UIADD3 UR5, UPT, UPT, UR5, 0x8, URZ ;  /* 0x0000000805057890 */ /* 0x000fe2000fffe0ff */
[----:B-1----:R-:W-:Y:S01]  /*16d0*/  IADD3 R13, PT, PT, R10, R11, RZ ;  /* 0x0000000b0a0d7210 */ /* 0x002fe20007ffe0ff */
[----:B------:R-:W-:-:S03]  /*16e0*/  IMAD.U32 R10, RZ, RZ, UR6 ;  /* 0x00000006ff0a7e24 */ /* 0x000fc6000f8e00ff */
[----:B------:R-:W-:Y:S01]  /*16f0*/  ISETP.GE.AND P0, PT, R13, R5, PT ;  /* 0x000000050d00720c */ /* 0x000fe20003f06270 */
[C-C-:B------:R-:W-:Y:S02]  /*1700*/  IMAD R15, R10.reuse, 0x4, R9.reuse ;  /* 0x000000040a0f7824 */ /* 0x140fe400078e0209 */
[C---:B------:R-:W-:Y:S02]  /*1710*/  IMAD R9, R10.reuse, 0x20, R9 ;  /* 0x000000200a097824 */ /* 0x040fe400078e0209 */
[----:B------:R-:W-:-:S08]  /*1720*/  IMAD R17, R10, 0x4, R15 ;  /* 0x000000040a117824 */ /* 0x000fd000078e020f */
[----:B------:R-:W-:Y:S01]  /*1730*/  @!P0 STS [R4], R13 ;  /* 0x0000000d04008388 */ /* 0x000fe20000000800 */
[----:B------:R-:W-:-:S03]  /*1740*/  @!P0 MOV R5, R13 ;  /* 0x0000000d00058202 */ /* 0x000fc60000000f00 */
[----:B------:R-:W-:Y:S04]  /*1750*/  LDS R11, [R6+-0xc] ;  /* 0xfffff400060b7984 */ /* 0x000fe80000000800 */
[----:B0-----:R0:W1:Y:S02]  /*1760*/  LDS R12, [R15] ;  /* 0x000000000f0c7984 */ /* 0x0010640000000800 */
[----:B0-----:R-:W-:Y:S02]  /*1770*/  IMAD R15, R10, 0x4, R17 ;  /* 0x000000040a0f7824 */ /* 0x001fe400078e0211 */
[----:B-1----:R-:W-:-:S05]  /*1780*/  IMAD.IADD R14, R11, 0x1, R12 ;  /* 0x000000010b0e7824 */ /* 0x002fca00078e020c */
[----:B------:R-:W-:-:S13]  /*1790*/  ISETP.GE.AND P0, PT, R14, R5, PT ;  /* 0x000000050e00720c */ /* 0x000fda0003f06270 */
[----:B------:R-:W-:Y:S01]  /*17a0*/  @!P0 STS [R4], R14 ;  /* 0x0000000e04008388 */ /* 0x000fe20000000800 */
[----:B------:R-:W-:-:S03]  /*17b0*/  @!P0 MOV R5, R14 ;  /* 0x0000000e00058202 */ /* 0x000fc60000000f00 */
[----:B------:R-:W-:Y:S04]  /*17c0*/  LDS R11, [R6+-0x8] ;  /* 0xfffff800060b7984 */ /* 0x000fe80000000800 */
[----:B------:R0:W1:Y:S02]  /*17d0*/  LDS R12, [R17] ;  /* 0x00000000110c7984 */ /* 0x0000640000000800 */
        /* <DEDUP_REMOVED lines=12> */
[----:B------:R-:W-:Y:S04]  /*18a0*/  LDS R11, [R6] ;  /* 0x00000000060b7984 */ /* 0x000fe80000000800 */
[----:B------:R0:W1:Y:S02]  /*18b0*/  LDS R12, [R17] ;  /* 0x00000000110c7984 */ /* 0x0000640000000800 */
[----:B0-----:R-:W-:Y:S02]  /*18c0*/  IMAD R17, R10, 0x4, R15 ;  /* 0x000000040a117824 */ /* 0x001fe400078e020f */
[----:B-1----:R-:W-:-:S05]  /*18d0*/  IMAD.IADD R13, R11, 0x1, R12 ;  /* 0x000000010b0d7824 */ /* 0x002fca00078e020c */
[----:B------:R-:W-:-:S13]  /*18e0*/  ISETP.GE.AND P0, PT, R13, R5, PT ;  /* 0x000000050d00720c */ /* 0x000fda0003f06270 */
[----:B------:R-:W-:Y:S01]  /*18f0*/  @!P0 STS [R4], R13 ;  /* 0x0000000d04008388 */ /* 0x000fe20000000800 */
[----:B------:R-:W-:-:S03]  /*1900*/  @!P0 MOV R5, R13 ;  /* 0x0000000d00058202 */ /* 0x000fc60000000f00 */
[----:B------:R-:W-:Y:S04]  /*1910*/  LDS R11, [R6+0x4] ;  /* 0x00000400060b7984 */ /* 0x000fe80000000800 */
[----:B------:R-:W0:Y:S02]  /*1920*/  LDS R12, [R15] ;  /* 0x000000000f0c7984 */ /* 0x000e240000000800 */
[----:B0-----:R-:W-:-:S05]  /*1930*/  IMAD.IADD R14, R11, 0x1, R12 ;  /* 0x000000010b0e7824 */ /* 0x001fca00078e020c */
[----:B------:R-:W-:-:S13]  /*1940*/  ISETP.GE.AND P0, PT, R14, R5, PT ;  /* 0x000000050e00720c */ /* 0x000fda0003f06270 */
[----:B------:R-:W-:Y:S01]  /*1950*/  @!P0 STS [R4], R14 ;  /* 0x0000000e04008388 */ /* 0x000fe20000000800 */
[----:B------:R-:W-:-:S03]  /*1960*/  @!P0 MOV R5, R14 ;  /* 0x0000000e00058202 */ /* 0x000fc60000000f00 */
[----:B------:R-:W-:Y:S04]  /*1970*/  LDS R11, [R6+0x8] ;  /* 0x00000800060b7984 */ /* 0x000fe80000000800 */
[----:B------:R-:W0:Y:S02]  /*1980*/  LDS R12, [R17] ;  /* 0x00000000110c7984 */ /* 0x000e240000000800 */
[----:B0-----:R-:W-:Y:S02]  /*1990*/  IMAD.IADD R13, R11, 0x1, R12 ;  /* 0x000000010b0d7824 */ /* 0x001fe400078e020c */
[----:B------:R-:W-:-:S03]  /*19a0*/  IMAD R12, R10, 0x4, R17 ;  /* 0x000000040a0c7824 */ /* 0x000fc600078e0211 */
[----:B------:R-:W-:-:S13]  /*19b0*/  ISETP.GE.AND P0, PT, R13, R5, PT ;  /* 0x000000050d00720c */ /* 0x000fda0003f06270 */
[----:B------:R0:W-:Y:S01]  /*19c0*/  @!P0 STS [R4], R13 ;  /* 0x0000000d04008388 */ /* 0x0001e20000000800 */
[----:B------:R-:W-:-:S03]  /*19d0*/  @!P0 MOV R5, R13 ;  /* 0x0000000d00058202 */ /* 0x000fc60000000f00 */
[----:B------:R-:W-:Y:S04]  /*19e0*/  LDS R12, [R12] ;  /* 0x000000000c0c7984 */ /* 0x000fe80000000800 */
[----:B------:R-:W1:Y:S01]  /*19f0*/  LDS R11, [R6+0xc] ;  /* 0x00000c00060b7984 */ /* 0x000e620000000800 */
[----:B0-----:R-:W-:-:S04]  /*1a00*/  IMAD R13, R10, 0x4, R9 ;  /* 0x000000040a0d7824 */ /* 0x001fc800078e0209 */
[----:B------:R-:W-:Y:S02]  /*1a10*/  IMAD R17, R10, 0x4, R13 ;  /* 0x000000040a117824 */ /* 0x000fe400078e020d */
[----:B-1----:R-:W-:-:S05]  /*1a20*/  IMAD.IADD R15, R11, 0x1, R12 ;  /* 0x000000010b0f7824 */ /* 0x002fca00078e020c */
[----:B------:R-:W-:-:S13]  /*1a30*/  ISETP.GE.AND P0, PT, R15, R5, PT ;  /* 0x000000050f00720c */ /* 0x000fda0003f06270 */
[----:B------:R-:W-:Y:S01]  /*1a40*/  @!P0 STS [R4], R15 ;  /* 0x0000000f04008388 */ /* 0x000fe20000000800 */
[----:B------:R-:W-:-:S03]  /*1a50*/  @!P0 MOV R5, R15 ;  /* 0x0000000f00058202 */ /* 0x000fc60000000f00 */
[----:B------:R-:W-:Y:S04]  /*1a60*/  LDS R11, [R6+0x10] ;  /* 0x00001000060b7984 */ /* 0x000fe80000000800 */
[----:B------:R0:W1:Y:S02]  /*1a70*/  LDS R14, [R9] ;  /* 0x00000000090e7984 */ /* 0x0000640000000800 */
[----:B0-----:R-:W-:Y:S01]  /*1a80*/  LEA R9, R10, R9, 0x5 ;  /* 0x000000090a097211 */ /* 0x001fe200078e28ff */
[----:B-1----:R-:W-:-:S05]  /*1a90*/  IMAD.IADD R14, R11, 0x1, R14 ;  /* 0x000000010b0e7824 */ /* 0x002fca00078e020e */
[----:B------:R-:W-:-:S13]  /*1aa0*/  ISETP.GE.AND P0, PT, R14, R5, PT ;  /* 0x000000050e00720c */ /* 0x000fda0003f06270 */
        /* <DEDUP_REMOVED lines=36> */
[----:B------:R-:W-:Y:S04]  /*1cf0*/  LDS R12, [R17] ;  /* 0x00000000110c7984 */ /* 0x000fe80000000800 */
[----:B------:R-:W0:Y:S02]  /*1d00*/  LDS R11, [R6+0x28] ;  /* 0x00002800060b7984 */ /* 0x000e240000000800 */
[----:B0-----:R-:W-:Y:S02]  /*1d10*/  IMAD.IADD R14, R11, 0x1, R12 ;  /* 0x000000010b0e7824 */ /* 0x001fe400078e020c */
[----:B------:R-:W-:-:S03]  /*1d20*/  IMAD R12, R10, 0x4, R17 ;  /* 0x000000040a0c7824 */ /* 0x000fc600078e0211 */
[----:B------:R-:W-:-:S13]  /*1d30*/  ISETP.GE.AND P0, PT, R14, R5, PT ;  /* 0x000000050e00720c */ /* 0x000fda0003f06270 */
[----:B------:R-:W-:Y:S01]  /*1d40*/  @!P0 STS [R4], R14 ;  /* 0x0000000e04008388 */ /* 0x000fe20000000800 */
[----:B------:R-:W-:Y:S02]  /*1d50*/  @!P0 MOV R5, R14 ;  /* 0x0000000e00058202 */ /* 0x000fe40000000f00 */
[----:B------:R-:W-:Y:S01]  /*1d60*/  PLOP3.LUT P0, PT, PT, PT, PT, 0x8, 0x80 ;  /* 0x000000000080781c */ /* 0x000fe20003f0e170 */
[----:B------:R-:W-:Y:S04]  /*1d70*/  LDS R12, [R12] ;  /* 0x000000000c0c7984 */ /* 0x000fe80000000800 */
[----:B------:R-:W0:Y:S02]  /*1d80*/  LDS R11, [R6+0x2c] ;  /* 0x00002c00060b7984 */ /* 0x000e240000000800 */
[----:B0-----:R-:W-:-:S02]  /*1d90*/  IMAD.IADD R13, R11, 0x1, R12 ;  /* 0x000000010b0d7824 */ /* 0x001fc400078e020c */
[----:B------:R-:W-:-:S03]  /*1da0*/  VIADD R11, R6, 0x20 ;  /* 0x00000020060b7836 */ /* 0x000fc60000000000 */
[----:B------:R-:W-:Y:S01]  /*1db0*/  ISETP.GE.AND P1, PT, R13, R5, PT ;  /* 0x000000050d00720c */ /* 0x000fe20003f26270 */
[----:B------:R-:W-:-:S12]  /*1dc0*/  VIADD R6, R11, 0x20 ;  /* 0x000000200b067836 */ /* 0x000fd80000000000 */
[----:B------:R1:W-:Y:S01]  /*1dd0*/  @!P1 STS [R4], R13 ;  /* 0x0000000d04009388 */ /* 0x0003e20000000800 */
[----:B------:R-:W-:-:S07]  /*1de0*/  @!P1 IMAD.MOV.U32 R5, RZ, RZ, R13 ;  /* 0x000000ffff059224 */ /* 0x000fce00078e000d */
.L_x_12:
[----:B------:R-:W-:-:S13]  /*1df0*/  ISETP.EQ.AND P1, PT, RZ, UR5, PT ;  /* 0x00000005ff007c0c */ /* 0x000fda000bf22270 */
[----:B------:R-:W-:Y:S05]  /*1e00*/  @!P0 BRA P1, `(.L_x_8) ;  /* 0x0000000000fc8947 */ /* 0x000fea0000800000 */
.L_x_9:
[----:B------:R-:W3:Y:S01]  /*1e10*/  LDCU UR6, c[0x0][0x390] ;  /* 0x00007200ff0677ac */ /* 0x000ee20008000800 */
[----:B------:R-:W-:Y:S01]  /*1e20*/  NOP ;  /* 0x0000000000007918 */ /* 0x000fe20000000000 */
.L_x_13:
[----:B------:R-:W-:Y:S01]  /*1e30*/  LDS R10, [R6+-0x10] ;  /* 0xfffff000060a7984 */ /* 0x000fe20000000800 */
[----:B------:R-:W-:-:S03]  /*1e40*/  UIADD3 UR5, UPT, UPT, UR5, 0x8, URZ ;  /* 0x0000000805057890 */ /* 0x000fc6000fffe0ff */
[----:B--2-4-:R-:W1:Y:S01]  /*1e50*/  LDS R11, [R9] ;  /* 0x00000000090b7984 */ /* 0x014e620000000800 */
[----:B------:R-:W-:Y:S01]  /*1e60*/  UISETP.NE.AND UP0, UPT, UR5, URZ, UPT ;  /* 0x000000ff0500728c */ /* 0x000fe2000bf05270 */
[----:B-1----:R-:W-:Y:S01]  /*1e70*/  IADD3 R13, PT, PT, R10, R11, RZ ;  /* 0x0000000b0a0d7210 */ /* 0x002fe20007ffe0ff */
[----:B---3--:R-:W-:-:S03]  /*1e80*/  IMAD.U32 R10, RZ, RZ, UR6 ;  /* 0x00000006ff0a7e24 */ /* 0x008fc6000f8e00ff */
        /* <DEDUP_REMOVED lines=46> */
[----:B------:R-:W-:-:S03]  /*2170*/  @!P0 MOV R5, R13 ;  /* 0x0000000d00058202 */ /* 0x000fc60000000f00 */
[----:B------:R-:W-:Y:S04]  /*2180*/  LDS R12, [R12] ;  /* 0x000000000c0c7984 */ /* 0x000fe80000000800 */
[----:B------:R0:W1:Y:S02]  /*2190*/  LDS R11, [R6+0xc] ;  /* 0x00000c00060b7984 */ /* 0x0000640000000800 */
[----:B0-----:R-:W-:Y:S02]  /*21a0*/  VIADD R6, R6, 0x20 ;  /* 0x0000002006067836 */ /* 0x001fe40000000000 */
[----:B-1----:R-:W-:-:S05]  /*21b0*/  IMAD.IADD R11, R11, 0x1, R12 ;  /* 0x000000010b0b7824 */ /* 0x002fca00078e020c */
[----:B------:R-:W-:-:S13]  /*21c0*/  ISETP.GE.AND P0, PT, R11, R5, PT ;  /* 0x000000050b00720c */ /* 0x000fda0003f06270 */
[----:B------:R4:W-:Y:S01]  /*21d0*/  @!P0 STS [R4], R11 ;  /* 0x0000000b04008388 */ /* 0x0009e20000000800 */
[----:B------:R-:W-:Y:S01]  /*21e0*/  @!P0 MOV R5, R11 ;  /* 0x0000000b00058202 */ /* 0x000fe20000000f00 */
[----:B------:R-:W-:Y:S06]  /*21f0*/  BRA.U UP0, `(.L_x_13) ;  /* 0xfffffffd000c7547 */ /* 0x000fec000b83ffff */
.L_x_8:
[----:B------:R-:W-:-:S09]  /*2200*/  UISETP.NE.AND UP0, UPT, UR9, URZ, UPT ;  /* 0x000000ff0900728c */ /* 0x000fd2000bf05270 */
[----:B------:R-:W-:Y:S05]  /*2210*/  BRA.U !UP0, `(.L_x_7) ;  /* 0x0000002908087547 */ /* 0x000fea000b800000 */
[----:B------:R-:W-:Y:S02]  /*2220*/  UISETP.GE.U32.AND UP0, UPT, UR9, 0x4, UPT ;  /* 0x000000040900788c */ /* 0x000fe4000bf06070 */
[----:B------:R-:W-:-:S04]  /*2230*/  ULOP3.LUT UR5, UR6, 0x3, URZ, 0xc0, !UPT ;  /* 0x0000000306057892 */ /* 0x000fc8000f8ec0ff */
[----:B------:R-:W-:-:S03]  /*2240*/  UISETP.NE.AND UP1, UPT, UR5, URZ, UPT ;  /* 0x000000ff0500728c */ /* 0x000fc6000bf25270 */
[----:B------:R-:W-:Y:S08]  /*2250*/  BRA.U !UP0, `(.L_x_14) ;  /* 0x0000000108847547 */ /* 0x000ff0000b800000 */
[----:B------:R-:W-:Y:S02]  /*2260*/  IMAD.IADD R6, R7, 0x1, R8 ;  /* 0x0000000107067824 */ /* 0x000fe400078e0208 */
[----:B------:R-:W-:Y:S02]  /*2270*/  IMAD R9, R8, UR6, R0 ;  /* 0x0000000608097c24 */ /* 0x000fe4000f8e0200 */
[----:B------:R-:W-:Y:S01]  /*2280*/  IMAD.U32 R16, RZ, RZ, UR6 ;  /* 0x00000006ff107e24 */ /* 0x000fe2000f8e00ff */
[----:B------:R-:W-:Y:S01]  /*2290*/  LEA R10, R6, UR4, 0x2 ;  /* 0x00000004060a7c11 */ /* 0x000fe2000f8e10ff */
[----:B------:R-:W-:Y:S01]  /*22a0*/  VIADD R8, R8, 0x4 ;  /* 0x0000000408087836 */ /* 0x000fe20000000000 */
[----:B--2-4-:R-:W-:-:S03]  /*22b0*/  LEA R11, R9, UR7, 0x2 ;  /* 0x00000007090b7c11 */ /* 0x014fc6000f8e10ff */
[----:B------:R-:W-:Y:S02]  /*22c0*/  LDS R6, [R10] ;  /* 0x000000000a067984 */ /* 0x000fe40000000800 */
[C---:B-1----:R-:W-:Y:S02]  /*22d0*/  IMAD R13, R16.reuse, 0x4, R11 ;  /* 0x00000004100d7824 */ /* 0x042fe400078e020b */
[----:B------:R1:W0:Y:S02]  /*22e0*/  LDS R9, [R11] ;  /* 0x000000000b097984 */ /* 0x0002240000000800 */
[----:B-1----:R-:W-:Y:S01]  /*22f0*/  IMAD R11, R16, 0x4, R13 ;  /* 0x00000004100b7824 */ /* 0x002fe200078e020d */
[----:B0-----:R-:W-:-:S04]  /*2300*/  IADD3 R12, PT, PT, R6, R9, RZ ;  /* 0x00000009060c7210 */ /* 0x001fc80007ffe0ff */
        /* <DEDUP_REMOVED lines=16> */
[----:B------:R-:W-:Y:S04]  /*2410*/  LDS R6, [R10+0xc] ;  /* 0x00000c000a067984 */ /* 0x000fe80000000800 */
[----:B------:R-:W0:Y:S02]  /*2420*/  LDS R9, [R9] ;  /* 0x0000000009097984 */ /* 0x000e240000000800 */
[----:B0-----:R-:W-:-:S05]  /*2430*/  IMAD.IADD R6, R6, 0x1, R9 ;  /* 0x0000000106067824 */ /* 0x001fca00078e0209 */
[----:B------:R-:W-:-:S13]  /*2440*/  ISETP.GE.AND P0, PT, R6, R5, PT ;  /* 0x000000050600720c */ /* 0x000fda0003f06270 */
[----:B------:R3:W-:Y:S01]  /*2450*/  @!P0 STS [R4], R6 ;  /* 0x0000000604008388 */ /* 0x0007e20000000800 */
[----:B------:R-:W-:-:S07]  /*2460*/  @!P0 MOV R5, R6 ;  /* 0x0000000600058202 */ /* 0x000fce0000000f00 */
.L_x_14:
[----:B------:R-:W-:Y:S05]  /*2470*/  BRA.U !UP1, `(.L_x_7) ;  /* 0x0000002509707547 */ /* 0x000fea000b800000 */
[----:B------:R-:W-:Y:S02]  /*2480*/  UISETP.NE.AND UP0, UPT, UR5, 0x1, UPT ;  /* 0x000000010500788c */ /* 0x000fe4000bf05270 */
[----:B------:R-:W-:-:S04]  /*2490*/  ULOP3.LUT UR8, UR6, 0x1, URZ, 0xc0, !UPT ;  /* 0x0000000106087892 */ /* 0x000fc8000f8ec0ff */
[----:B------:R-:W-:-:S03]  /*24a0*/  UISETP.NE.U32.AND UP1, UPT, UR8, 0x1, UPT ;  /* 0x000000010800788c */ /* 0x000fc6000bf25070 */
[----:B------:R-:W-:Y:S08]  /*24b0*/  BRA.U !UP0, `(.L_x_15) ;  /* 0x00000001084c7547 */ /* 0x000ff0000b800000 */
[----:B---3--:R-:W-:Y:S02]  /*24c0*/  IMAD.IADD R6, R7, 0x1, R8 ;  /* 0x0000000107067824 */ /* 0x008fe400078e0208 */
[C---:B------:R-:W-:Y:S02]  /*24d0*/  IMAD R9, R8.reuse, UR6, R0 ;  /* 0x0000000608097c24 */ /* 0x040fe4000f8e0200 */
[----:B------:R-:W-:Y:S01]  /*24e0*/  VIADD R8, R8, 0x2 ;  /* 0x0000000208087836 */ /* 0x000fe20000000000 */
[----:B--2-4-:R-:W-:Y:S02]  /*24f0*/  LEA R11, R6, UR4, 0x2 ;  /* 0x00000004060b7c11 */ /* 0x014fe4000f8e10ff */
[----:B0-----:R-:W-:-:S03]  /*2500*/  LEA R12, R9, UR7, 0x2 ;  /* 0x00000007090c7c11 */ /* 0x001fc6000f8e10ff */
[----:B------:R-:W-:Y:S04]  /*2510*/  LDS R6, [R11] ;  /* 0x000000000b067984 */ /* 0x000fe80000000800 */
[----:B------:R-:W0:Y:S02]  /*2520*/  LDS R9, [R12] ;  /* 0x000000000c097984 */ /* 0x000e240000000800 */
[----:B0-----:R-:W-:Y:S01]  /*2530*/  IMAD.IADD R10, R6, 0x1, R9 ;  /* 0x00000001060a7824 */ /* 0x001fe200078e0209 */
[----:B------:R-:W-:-:S04]  /*2540*/  MOV R9, UR6 ;  /* 0x0000000600097c02 */ /* 0x000fc80008000f00 */
[----:B-1----:R-:W-:Y:S01]  /*2550*/  ISETP.GE.AND P0, PT, R10, R5, PT ;  /* 0x000000050a00720c */ /* 0x002fe20003f06270 */
[----:B------:R-:W-:-:S12]  /*2560*/  IMAD R9, R9, 0x4, R12 ;  /* 0x0000000409097824 */ /* 0x000fd800078e020c */
[----:B------:R-:W-:Y:S01]  /*2570*/  @!P0 STS [R4], R10 ;  /* 0x0000000a04008388 */ /* 0x000fe20000000800 */
[----:B------:R-:W-:-:S03]  /*2580*/  @!P0 IMAD.MOV.U32 R5, RZ, RZ, R10 ;  /* 0x000000ffff058224 */ /* 0x000fc600078e000a */
[----:B------:R-:W-:Y:S04]  /*2590*/  LDS R6, [R11+0x4] ;  /* 0x000004000b067984 */ /* 0x000fe80000000800 */
[----:B------:R-:W0:Y:S02]  /*25a0*/  LDS R9, [R9] ;  /* 0x0000000009097984 */ /* 0x000e240000000800 */
[----:B0-----:R-:W-:-:S04]  /*25b0*/  IADD3 R6, PT, PT, R6, R9, RZ ;  /* 0x0000000906067210 */ /* 0x001fc80007ffe0ff */
[----:B------:R-:W-:-:S13]  /*25c0*/  ISETP.GE.AND P0, PT, R6, R5, PT ;  /* 0x000000050600720c */ /* 0x000fda0003f06270 */
[----:B------:R0:W-:Y:S01]  /*25d0*/  @!P0 STS [R4], R6 ;  /* 0x0000000604008388 */ /* 0x0001e20000000800 */
[----:B------:R-:W-:-:S07]  /*25e0*/  @!P0 IMAD.MOV.U32 R5, RZ, RZ, R6 ;  /* 0x000000ffff058224 */ /* 0x000fce00078e0006 */
.L_x_15:
[----:B------:R-:W-:Y:S05]  /*25f0*/  BRA.U UP1, `(.L_x_7) ;  /* 0x0000002501107547 */ /* 0x000fea000b800000 */
[----:B------:R-:W-:Y:S01]  /*2600*/  IMAD R0, R8, UR6, R0 ;  /* 0x0000000608007c24 */ /* 0x000fe2000f8e0200 */
[----:B------:R-:W-:Y:S01]  /*2610*/  IADD3 R7, PT, PT, R7, R8, RZ ;  /* 0x0000000807077210 */ /* 0x000fe20007ffe0ff */
[----:B------:R-:W-:Y:S03]  /*2620*/  BSSY.RECONVERGENT B0, `(.L_x_16) ;  /* 0x000000a000007945 */ /* 0x000fe60003800200 */
[----:B------:R-:W-:Y:S02]  /*2630*/  LEA R7, R7, UR4, 0x2 ;  /* 0x0000000407077c11 */ /* 0x000fe4000f8e10ff */
[----:B------:R-:W-:-:S04]  /*2640*/  LEA R0, R0, UR7, 0x2 ;  /* 0x0000000700007c11 */ /* 0x000fc8000f8e10ff */
[----:B------:R-:W-:Y:S04]  /*2650*/  LDS R7, [R7] ;  /* 0x0000000007077984 */ /* 0x000fe80000000800 */
[----:B------:R-:W0:Y:S02]  /*2660*/  LDS R0, [R0] ;  /* 0x0000000000007984 */ /* 0x000e240000000800 */
[----:B0--3--:R-:W-:-:S05]  /*2670*/  IMAD.IADD R6, R7, 0x1, R0 ;  /* 0x0000000107067824 */ /* 0x009fca00078e0200 */
[----:B-1----:R-:W-:-:S13]  /*2680*/  ISETP.GE.AND P0, PT, R6, R5, PT ;  /* 0x000000050600720c */ /* 0x002fda0003f06270 */
[----:B------:R-:W-:Y:S05]  /*2690*/  @P0 BRA `(.L_x_17) ;  /* 0x0000000000080947 */ /* 0x000fea0003800000 */
[----:B------:R0:W-:Y:S01]  /*26a0*/  STS [R4], R6 ;  /* 0x0000000604007388 */ /* 0x0001e20000000800 */
[----:B------:R-:W-:-:S07]  /*26b0*/  IMAD.MOV.U32 R5, RZ, RZ, R6 ;  /* 0x000000ffff057224 */ /* 0x000fce00078e0006 */
.L_x_17:
[----:B------:R-:W-:Y:S05]  /*26c0*/  BSYNC.RECONVERGENT B0 ;  /* 0x0000000000007941 */ /* 0x000fea0003800200 */
.L_x_16:
[----:B------:R-:W-:Y:S05]  /*26d0*/  BRA `(.L_x_7) ;  /* 0x0000002000d87947 */ /* 0x000fea0003800000 */
.L_x_6:
        /* <DEDUP_REMOVED lines=8> */
[----:B------:R-:W-:Y:S01]  /*2760*/  USHF.L.U32 UR8, UR6, 0x2, URZ ;  /* 0x0000000206087899 */ /* 0x000fe200080006ff */
[----:B------:R-:W-:Y:S01]  /*2770*/  IMAD.U32 R9, RZ, RZ, UR4 ;  /* 0x00000004ff097e24 */ /* 0x000fe2000f8e00ff */
[----:B------:R-:W-:Y:S01]  /*2780*/  LEA R6, R0, UR4, 0x2 ;  /* 0x0000000400067c11 */ /* 0x000fe2000f8e10ff */
[----:B------:R-:W-:-:S03]  /*2790*/  ULOP3.LUT UR9, UR6, 0x7ffffff8, URZ, 0xc0, !UPT ;  /* 0x7ffffff806097892 */ /* 0x000fc6000f8ec0ff */
[----:B------:R-:W-:Y:S01]  /*27a0*/  LEA R8, R10, UR8, 0x2 ;  /* 0x000000080a087c11 */ /* 0x000fe2000f8e10ff */
[----:B------:R-:W-:Y:S01]  /*27b0*/  UIADD3 UR5, UPT, UPT, -UR9, 0x8, URZ ;  /* 0x0000000809057890 */ /* 0x000fe2000fffe1ff */
[----:B------:R-:W-:Y:S03]  /*27c0*/  LDS R10, [R6] ;  /* 0x00000000060a7984 */ /* 0x000fe60000000800 */
[----:B------:R-:W-:Y:S01]  /*27d0*/  IMAD R8, R8, UR6, R9 ;  /* 0x0000000608087c24 */ /* 0x000fe2000f8e0209 */
[----:B------:R-:W-:-:S04]  /*27e0*/  UISETP.NE.AND UP0, UPT, UR5, URZ, UPT ;  /* 0x000000ff0500728c */ /* 0x000fc8000bf05270 */
[----:B------:R-:W0:Y:S02]  /*27f0*/  LDS R9, [R8] ;  /* 0x0000000008097984 */ /* 0x000e240000000800 */
[----:B0-----:R-:W-:-:S05]  /*2800*/  IMAD.IADD R9, R9, 0x1, R10 ;  /* 0x0000000109097824 */ /* 0x001fca00078e020a */
[----:B-1----:R-:W-:-:S13]  /*2810*/  ISETP.GE.AND P0, PT, R9, R5, PT ;  /* 0x000000050900720c */ /* 0x002fda0003f06270 */
[----:B------:R-:W-:Y:S01]  /*2820*/  @!P0 STS [R4], R9 ;  /* 0x0000000904008388 */ /* 0x000fe20000000800 */
[----:B------:R-:W-:-:S03]  /*2830*/  @!P0 MOV R5, R9 ;  /* 0x0000000900058202 */ /* 0x000fc60000000f00 */
[----:B------:R-:W-:Y:S04]  /*2840*/  LDS R10, [R8+0x4] ;  /* 0x00000400080a7984 */ /* 0x000fe80000000800 */
[----:B------:R-:W0:Y:S02]  /*2850*/  LDS R11, [R6+UR8] ;  /* 0x00000008060b7984 */ /* 0x000e240008000800 */
[----:B0-----:R-:W-:Y:S02]  /*2860*/  IMAD.IADD R11, R10, 0x1, R11 ;  /* 0x000000010a0b7824 */ /* 0x001fe400078e020b */
[----:B------:R-:W-:-:S03]  /*2870*/  VIADD R10, R6, UR8 ;  /* 0x00000008060a7c36 */ /* 0x000fc60008000000 */
[----:B------:R-:W-:Y:S01]  /*2880*/  ISETP.GE.AND P0, PT, R11, R5, PT ;  /* 0x000000050b00720c */ /* 0x000fe20003f06270 */
[----:B------:R-:W-:-:S12]  /*2890*/  VIADD R9, R10, UR8 ;  /* 0x000000080a097c36 */ /* 0x000fd80008000000 */
[----:B------:R-:W-:Y:S01]  /*28a0*/  @!P0 STS [R4], R11 ;  /* 0x0000000b04008388 */ /* 0x000fe20000000800 */
[----:B------:R-:W-:-:S03]  /*28b0*/  @!P0 MOV R5, R11 ;  /* 0x0000000b00058202 */ /* 0x000fc60000000f00 */
[----:B------:R0:W-:Y:S04]  /*28c0*/  LDS R13, [R10+UR8] ;  /* 0x000000080a0d7984 */ /* 0x0001e80008000800 */
[----:B------:R-:W1:Y:S01]  /*28d0*/  LDS R12, [R8+0x8] ;  /* 0x00000800080c7984 */ /* 0x000e620000000800 */
[----:B0-----:R-:W-:Y:S02]  /*28e0*/  VIADD R10, R9, UR8 ;  /* 0x00000008090a7c36 */ /* 0x001fe40008000000 */
[----:B-1----:R-:W-:-:S05]  /*28f0*/  IMAD.IADD R12, R12, 0x1, R13 ;  /* 0x000000010c0c7824 */ /* 0x002fca00078e020d */
[----:B------:R-:W-:-:S13]  /*2900*/  ISETP.GE.AND P0, PT, R12, R5, PT ;  /* 0x000000050c00720c */ /* 0x000fda0003f06270 */
        /* <DEDUP_REMOVED lines=19> */
[----:B-1----:R-:W-:Y:S02]  /*2a40*/  IMAD.IADD R12, R12, 0x1, R15 ;  /* 0x000000010c0c7824 */ /* 0x002fe400078e020f */
[----:B------:R-:W-:-:S03]  /*2a50*/  IMAD.U32 R15, RZ, RZ, UR6 ;  /* 0x00000006ff0f7e24 */ /* 0x000fc6000f8e00ff */
[----:B------:R-:W-:-:S13]  /*2a60*/  ISETP.GE.AND P0, PT, R12, R5, PT ;  /* 0x000000050c00720c */ /* 0x000fda0003f06270 */
[----:B------:R-:W-:Y:S01]  /*2a70*/  @!P0 STS [R4], R12 ;  /* 0x0000000c04008388 */ /* 0x000fe20000000800 */
[----:B------:R-:W-:-:S03]  /*2a80*/  @!P0 MOV R5, R12 ;  /* 0x0000000c00058202 */ /* 0x000fc60000000f00 */
[----:B------:R-:W-:Y:S04]  /*2a90*/  LDS R14, [R10+UR8] ;  /* 0x000000080a0e7984 */ /* 0x000fe80008000800 */
[----:B------:R-:W0:Y:S02]  /*2aa0*/  LDS R13, [R8+0x18] ;  /* 0x00001800080d7984 */ /* 0x000e240000000800 */
[----:B0-----:R-:W-:-:S05]  /*2ab0*/  IMAD.IADD R13, R13, 0x1, R14 ;  /* 0x000000010d0d7824 */ /* 0x001fca00078e020e */
[----:B------:R-:W-:-:S13]  /*2ac0*/  ISETP.GE.AND P0, PT, R13, R5, PT ;  /* 0x000000050d00720c */ /* 0x000fda0003f06270 */
[----:B------:R-:W-:Y:S01]  /*2ad0*/  @!P0 STS [R4], R13 ;  /* 0x0000000d04008388 */ /* 0x000fe20000000800 */
[----:B------:R-:W-:-:S03]  /*2ae0*/  @!P0 MOV R5, R13 ;  /* 0x0000000d00058202 */ /* 0x000fc60000000f00 */
[----:B------:R0:W-:Y:S04]  /*2af0*/  LDS R14, [R9+UR8] ;  /* 0x00000008090e7984 */ /* 0x0001e80008000800 */
[----:B------:R-:W1:Y:S01]  /*2b00*/  LDS R11, [R8+0x1c] ;  /* 0x00001c00080b7984 */ /* 0x000e620000000800 */
[----:B0-----:R-:W-:Y:S01]  /*2b10*/  LEA R9, R15, R6, 0x5 ;  /* 0x000000060f097211 */ /* 0x001fe200078e28ff */
[----:B------:R-:W-:Y:S02]  /*2b20*/  IMAD.U32 R6, RZ, RZ, UR9 ;  /* 0x00000009ff067e24 */ /* 0x000fe4000f8e00ff */
[----:B-1----:R-:W-:-:S05]  /*2b30*/  IMAD.IADD R11, R11, 0x1, R14 ;  /* 0x000000010b0b7824 */ /* 0x002fca00078e020e */
        /* <DEDUP_REMOVED lines=14> */
.L_x_21:
[----:B------:R-:W-:Y:S01]  /*2c20*/  LDS R10, [R8+-0x10] ;  /* 0xfffff000080a7984 */ /* 0x000fe20000000800 */
[----:B------:R-:W-:Y:S01]  /*2c30*/  VIADD R13, R9, UR8 ;  /* 0x00000008090d7c36 */ /* 0x000fe20008000000 */
[----:B------:R-:W-:Y:S02]  /*2c40*/  UIADD3 UR5, UPT, UPT, UR5, 0x20, URZ ;  /* 0x0000002005057890 */ /* 0x000fe4000fffe0ff */
[----:B0-2---:R-:W0:Y:S02]  /*2c50*/  LDS R11, [R9] ;  /* 0x00000000090b7984 */ /* 0x005e240000000800 */
[----:B------:R-:W-:Y:S01]  /*2c60*/  UISETP.GE.AND UP0, UPT, UR5, -0x18, UPT ;  /* 0xffffffe80500788c */ /* 0x000fe2000bf06270 */
[----:B0-----:R-:W-:-:S05]  /*2c70*/  IMAD.IADD R12, R10, 0x1, R11 ;  /* 0x000000010a0c7824 */ /* 0x001fca00078e020b */
[----:B------:R-:W-:-:S13]  /*2c80*/  ISETP.GE.AND P1, PT, R12, R5, PT ;  /* 0x000000050c00720c */ /* 0x000fda0003f26270 */
[----:B------:R0:W-:Y:S01]  /*2c90*/  @!P1 STS [R4], R12 ;  /* 0x0000000c04009388 */ /* 0x0001e20000000800 */
[----:B------:R-:W-:-:S03]  /*2ca0*/  @!P1 IMAD.MOV.U32 R5, RZ, RZ, R12 ;  /* 0x000000ffff059224 */ /* 0x000fc600078e000c */
[----:B------:R-:W-:Y:S04]  /*2cb0*/  LDS R10, [R8+-0xc] ;  /* 0xfffff400080a7984 */ /* 0x000fe80000000800 */
[----:B------:R-:W2:Y:S01]  /*2cc0*/  LDS R11, [R9+UR8] ;  /* 0x00000008090b7984 */ /* 0x000ea20008000800 */
[----:B0-----:R-:W-:Y:S01]  /*2cd0*/  VIADD R12, R13, UR8 ;  /* 0x000000080d0c7c36 */ /* 0x001fe20008000000 */
[----:B--2---:R-:W-:-:S04]  /*2ce0*/  IADD3 R14, PT, PT, R10, R11, RZ ;  /* 0x0000000b0a0e7210 */ /* 0x004fc80007ffe0ff */
[----:B------:R-:W-:-:S13]  /*2cf0*/  ISETP.GE.AND P1, PT, R14, R5, PT ;  /* 0x000000050e00720c */ /* 0x000fda0003f26270 */
[----:B------:R-:W-:Y:S01]  /*2d00*/  @!P1 STS [R4], R14 ;  /* 0x0000000e04009388 */ /* 0x000fe20000000800 */
[----:B------:R-:W-:-:S03]  /*2d10*/  @!P1 IMAD.MOV.U32 R5, RZ, RZ, R14 ;  /* 0x000000ffff059224 */ /* 0x000fc600078e000e */
[----:B------:R0:W-:Y:S04]  /*2d20*/  LDS R11, [R13+UR8] ;  /* 0x000000080d0b7984 */ /* 0x0001e80008000800 */
[----:B------:R-:W2:Y:S01]  /*2d30*/  LDS R10, [R8+-0x8] ;  /* 0xfffff800080a7984 */ /* 0x000ea20000000800 */
        /* <DEDUP_REMOVED lines=13> */
[----:B------:R-:W2:Y:S01]  /*2e10*/  LDS R10, [R8] ;  /* 0x00000000080a7984 */ /* 0x000ea20000000800 */
[----:B0-----:R-:W-:Y:S01]  /*2e20*/  VIADD R13, R12, UR8 ;  /* 0x000000080c0d7c36 */ /* 0x001fe20008000000 */
[----:B--2---:R-:W-:-:S04]  /*2e30*/  IADD3 R15, PT, PT, R10, R11, RZ ;  /* 0x0000000b0a0f7210 */ /* 0x004fc80007ffe0ff */
[----:B------:R-:W-:-:S13]  /*2e40*/  ISETP.GE.AND P1, PT, R15, R5, PT ;  /* 0x000000050f00720c */ /* 0x000fda0003f26270 */
[----:B------:R0:W-:Y:S01]  /*2e50*/  @!P1 STS [R4], R15 ;  /* 0x0000000f04009388 */ /* 0x0001e20000000800 */
[----:B------:R-:W-:-:S03]  /*2e60*/  @!P1 IMAD.MOV.U32 R5, RZ, RZ, R15 ;  /* 0x000000ffff059224 */ /* 0x000fc600078e000f */
[----:B------:R-:W-:Y:S04]  /*2e70*/  LDS R11, [R12+UR8] ;  /* 0x000000080c0b7984 */ /* 0x000fe80008000800 */
[----:B------:R-:W2:Y:S01]  /*2e80*/  LDS R10, [R8+0x4] ;  /* 0x00000400080a7984 */ /* 0x000ea20000000800 */
[----:B0-----:R-:W-:Y:S01]  /*2e90*/  VIADD R15, R13, UR8 ;  /* 0x000000080d0f7c36 */ /* 0x001fe20008000000 */
[----:B--2---:R-:W-:-:S04]  /*2ea0*/  IADD3 R14, PT, PT, R10, R11, RZ ;  /* 0x0000000b0a0e7210 */ /* 0x004fc80007ffe0ff */
[----:B------:R-:W-:-:S13]  /*2eb0*/  ISETP.GE.AND P1, PT, R14, R5, PT ;  /* 0x000000050e00720c */ /* 0x000fda0003f26270 */
[----:B------:R-:W-:Y:S01]  /*2ec0*/  @!P1 STS [R4], R14 ;  /* 0x0000000e04009388 */ /* 0x000fe20000000800 */
[----:B------:R-:W-:-:S03]  /*2ed0*/  @!P1 IMAD.MOV.U32 R5, RZ, RZ, R14 ;  /* 0x000000ffff059224 */ /* 0x000fc600078e000e */
[----:B------:R-:W-:Y:S04]  /*2ee0*/  LDS R11, [R13+UR8] ;  /* 0x000000080d0b7984 */ /* 0x000fe80008000800 */
[----:B------:R-:W0:Y:S02]  /*2ef0*/  LDS R10, [R8+0x8] ;  /* 0x00000800080a7984 */ /* 0x000e240000000800 */
[----:B0-----:R-:W-:-:S04]  /*2f00*/  IADD3 R16, PT, PT, R10, R11, RZ ;  /* 0x0000000b0a107210 */ /* 0x001fc80007ffe0ff */
[----:B------:R-:W-:-:S13]  /*2f10*/  ISETP.GE.AND P1, PT, R16, R5, PT ;  /* 0x000000051000720c */ /* 0x000fda0003f26270 */
[----:B------:R-:W-:Y:S01]  /*2f20*/  @!P1 STS [R4], R16 ;  /* 0x0000001004009388 */ /* 0x000fe20000000800 */
[----:B------:R-:W-:-:S03]  /*2f30*/  @!P1 IMAD.MOV.U32 R5, RZ, RZ, R16 ;  /* 0x000000ffff059224 */ /* 0x000fc600078e0010 */
[----:B------:R-:W-:Y:S04]  /*2f40*/  LDS R11, [R15+UR8] ;  /* 0x000000080f0b7984 */ /* 0x000fe80008000800 */
[----:B------:R-:W0:Y:S02]  /*2f50*/  LDS R10, [R8+0xc] ;  /* 0x00000c00080a7984 */ /* 0x000e240000000800 */
[----:B0-----:R-:W-:Y:S01]  /*2f60*/  IADD3 R14, PT, PT, R10, R11, RZ ;  /* 0x0000000b0a0e7210 */ /* 0x001fe20007ffe0ff */
[----:B-1----:R-:W-:-:S03]  /*2f70*/  IMAD.U32 R10, RZ, RZ, UR6 ;  /* 0x00000006ff0a7e24 */ /* 0x002fc6000f8e00ff */
[----:B------:R-:W-:Y:S01]  /*2f80*/  ISETP.GE.AND P1, PT, R14, R5, PT ;  /* 0x000000050e00720c */ /* 0x000fe20003f26270 */
[----:B------:R-:W-:-:S12]  /*2f90*/  IMAD R9, R10, 0x20, R9 ;  /* 0x000000200a097824 */ /* 0x000fd800078e0209 */
[----:B------:R0:W-:Y:S01]  /*2fa0*/  @!P1 STS [R4], R14 ;  /* 0x0000000e04009388 */ /* 0x0001e20000000800 */
[----:B------:R-:W-:-:S03]  /*2fb0*/  @!P1 MOV R5, R14 ;  /* 0x0000000e00059202 */ /* 0x000fc60000000f00 */
[----:B------:R-:W-:Y:S04]  /*2fc0*/  LDS R11, [R8+0x10] ;  /* 0x00001000080b7984 */ /* 0x000fe80000000800 */
[----:B------:R-:W1:Y:S01]  /*2fd0*/  LDS R12, [R9] ;  /* 0x00000000090c7984 */ /* 0x000e620000000800 */
[----:B0-----:R-:W-:Y:S02]  /*2fe0*/  VIADD R14, R9, UR8 ;  /* 0x00000008090e7c36 */ /* 0x001fe40008000000 */
[----:B-1----:R-:W-:-:S05]  /*2ff0*/  IMAD.IADD R13, R11, 0x1, R12 ;  /* 0x000000010b0d7824 */ /* 0x002fca00078e020c */
[----:B------:R-:W-:-:S13]  /*3000*/  ISETP.GE.AND P1, PT, R13, R5, PT ;  /* 0x000000050d00720c */ /* 0x000fda0003f26270 */
[----:B------:R0:W-:Y:S01]  /*3010*/  @!P1 STS [R4], R13 ;  /* 0x0000000d04009388 */ /* 0x0001e20000000800 */
[----:B------:R-:W-:-:S03]  /*3020*/  @!P1 IMAD.MOV.U32 R5, RZ, RZ, R13 ;  /* 0x000000ffff059224 */ /* 0x000fc600078e000d */
[----:B------:R-:W-:Y:S04]  /*3030*/  LDS R11, [R8+0x14] ;  /* 0x00001400080b7984 */ /* 0x000fe80000000800 */
[----:B------:R1:W2:Y:S01]  /*3040*/  LDS R12, [R9+UR8] ;  /* 0x00000008090c7984 */ /* 0x0002a20008000800 */
[----:B0-----:R-:W-:Y:S02]  /*3050*/  VIADD R13, R14, UR8 ;  /* 0x000000080e0d7c36 */ /* 0x001fe40008000000 */
[----:B-1----:R-:W-:Y:S01]  /*3060*/  IMAD R9, R10, 0x20, R9 ;  /* 0x000000200a097824 */ /* 0x002fe200078e0209 */
[----:B--2---:R-:W-:-:S04]  /*3070*/  IADD3 R15, PT, PT, R11, R12, RZ ;  /* 0x0000000c0b0f7210 */ /* 0x004fc80007ffe0ff */
[----:B------:R-:W-:-:S13]  /*3080*/  ISETP.GE.AND P1, PT, R15, R5, PT ;  /* 0x000000050f00720c */ /* 0x000fda0003f26270 */
[----:B------:R-:W-:Y:S01]  /*3090*/  @!P1 STS [R4], R15 ;  /* 0x0000000f04009388 */ /* 0x000fe20000000800 */
[----:B------:R-:W-:-:S03]  /*30a0*/  @!P1 IMAD.MOV.U32 R5, RZ, RZ, R15 ;  /* 0x000000ffff059224 */ /* 0x000fc600078e000f */
[----:B------:R0:W-:Y:S04]  /*30b0*/  LDS R12, [R14+UR8] ;  /* 0x000000080e0c7984 */ /* 0x0001e80008000800 */
[----:B------:R-:W1:Y:S01]  /*30c0*/  LDS R11, [R8+0x18] ;  /* 0x00001800080b7984 */ /* 0x000e620000000800 */
[----:B0-----:R-:W-:Y:S01]  /*30d0*/  VIADD R14, R13, UR8 ;  /* 0x000000080d0e7c36 */ /* 0x001fe20008000000 */
[----:B-1----:R-:W-:-:S04]  /*30e0*/  IADD3 R16, PT, PT, R11, R12, RZ ;  /* 0x0000000c0b107210 */ /* 0x002fc80007ffe0ff */
        /* <DEDUP_REMOVED lines=30> */
[----:B------:R0:W-:Y:S04]  /*32d0*/  LDS R12, [R13+UR8] ;  /* 0x000000080d0c7984 */ /* 0x0001e80008000800 */
[----:B------:R-:W1:Y:S01]  /*32e0*/  LDS R11, [R8+0x2c] ;  /* 0x00002c00080b7984 */ /* 0x000e620000000800 */
[----:B0-----:R-:W-:Y:S02]  /*32f0*/  IADD3 R13, PT, PT, R9, UR8, RZ ;  /* 0x00000008090d7c10 */ /* 0x001fe4000fffe0ff */
[----:B-1----:R-:W-:-:S04]  /*3300*/  IADD3 R15, PT, PT, R11, R12, RZ ;  /* 0x0000000c0b0f7210 */ /* 0x002fc80007ffe0ff */
[----:B------:R-:W-:-:S13]  /*3310*/  ISETP.GE.AND P1, PT, R15, R5, PT ;  /* 0x000000050f00720c */ /* 0x000fda0003f26270 */
[----:B------:R-:W-:Y:S01]  /*3320*/  @!P1 STS [R4], R15 ;  /* 0x0000000f04009388 */ /* 0x000fe20000000800 */
[----:B------:R-:W-:-:S03]  /*3330*/  @!P1 IMAD.MOV.U32 R5, RZ, RZ, R15 ;  /* 0x000000ffff059224 */ /* 0x000fc600078e000f */
[----:B------:R-:W-:Y:S04]  /*3340*/  LDS R11, [R8+0x30] ;  /* 0x00003000080b7984 */ /* 0x000fe80000000800 */
[----:B------:R-:W0:Y:S02]  /*3350*/  LDS R12, [R9] ;  /* 0x00000000090c7984 */ /* 0x000e240000000800 */
[----:B0-----:R-:W-:-:S04]  /*3360*/  IADD3 R14, PT, PT, R11, R12, RZ ;  /* 0x0000000c0b0e7210 */ /* 0x001fc80007ffe0ff */
[----:B------:R-:W-:-:S13]  /*3370*/  ISETP.GE.AND P1, PT, R14, R5, PT ;  /* 0x000000050e00720c */ /* 0x000fda0003f26270 */
[----:B------:R0:W-:Y:S01]  /*3380*/  @!P1 STS [R4], R14 ;  /* 0x0000000e04009388 */ /* 0x0001e20000000800 */
[----:B------:R-:W-:-:S03]  /*3390*/  @!P1 IMAD.MOV.U32 R5, RZ, RZ, R14 ;  /* 0x000000ffff059224 */ /* 0x000fc600078e000e */
[----:B------:R-:W-:Y:S04]  /*33a0*/  LDS R11, [R8+0x34] ;  /* 0x00003400080b7984 */ /* 0x000fe80000000800 */
[----:B------:R1:W2:Y:S01]  /*33b0*/  LDS R12, [R9+UR8] ;  /* 0x00000008090c7984 */ /* 0x0002a20008000800 */
[----:B0-----:R-:W-:Y:S02]  /*33c0*/  IADD3 R14, PT, PT, R13, UR8, RZ ;  /* 0x000000080d0e7c10 */ /* 0x001fe4000fffe0ff */
[----:B-1----:R-:W-:Y:S01]  /*33d0*/  LEA R9, R10, R9, 0x5 ;  /* 0x000000090a097211 */ /* 0x002fe200078e28ff */
[----:B--2---:R-:W-:-:S05]  /*33e0*/  IMAD.IADD R16, R11, 0x1, R12 ;  /* 0x000000010b107824 */ /* 0x004fca00078e020c */
[----:B------:R-:W-:-:S13]  /*33f0*/  ISETP.GE.AND P1, PT, R16, R5, PT ;  /* 0x000000051000720c */ /* 0x000fda0003f26270 */
[----:B------:R-:W-:Y:S01]  /*3400*/  @!P1 STS [R4], R16 ;  /* 0x0000001004009388 */ /* 0x000fe20000000800 */
[----:B------:R-:W-:-:S03]  /*3410*/  @!P1 IMAD.MOV.U32 R5, RZ, RZ, R16 ;  /* 0x000000ffff059224 */ /* 0x000fc600078e0010 */
[----:B------:R0:W-:Y:S04]  /*3420*/  LDS R12, [R13+UR8] ;  /* 0x000000080d0c7984 */ /* 0x0001e80008000800 */
[----:B------:R-:W1:Y:S01]  /*3430*/  LDS R11, [R8+0x38] ;  /* 0x00003800080b7984 */ /* 0x000e620000000800 */
[----:B0-----:R-:W-:Y:S01]  /*3440*/  IADD3 R13, PT, PT, R14, UR8, RZ ;  /* 0x000000080e0d7c10 */ /* 0x001fe2000fffe0ff */
[----:B-1----:R-:W-:-:S05]  /*3450*/  IMAD.IADD R15, R11, 0x1, R12 ;  /* 0x000000010b0f7824 */ /* 0x002fca00078e020c */
        /* <DEDUP_REMOVED lines=24> */
[----:B------:R-:W-:Y:S04]  /*35e0*/  LDS R12, [R13+UR8] ;  /* 0x000000080d0c7984 */ /* 0x000fe80008000800 */
[----:B------:R-:W0:Y:S02]  /*35f0*/  LDS R11, [R8+0x48] ;  /* 0x00004800080b7984 */ /* 0x000e240000000800 */
[----:B0-----:R-:W-:-:S05]  /*3600*/  IMAD.IADD R15, R11, 0x1, R12 ;  /* 0x000000010b0f7824 */ /* 0x001fca00078e020c */
[----:B------:R-:W-:-:S13]  /*3610*/  ISETP.GE.AND P1, PT, R15, R5, PT ;  /* 0x000000050f00720c */ /* 0x000fda0003f26270 */
[----:B------:R-:W-:Y:S01]  /*3620*/  @!P1 STS [R4], R15 ;  /* 0x0000000f04009388 */ /* 0x000fe20000000800 */
[----:B------:R-:W-:-:S03]  /*3630*/  @!P1 IMAD.MOV.U32 R5, RZ, RZ, R15 ;  /* 0x000000ffff059224 */ /* 0x000fc600078e000f */
[----:B------:R0:W-:Y:S04]  /*3640*/  LDS R12, [R14+UR8] ;  /* 0x000000080e0c7984 */ /* 0x0001e80008000800 */
[----:B------:R-:W1:Y:S01]  /*3650*/  LDS R11, [R8+0x4c] ;  /* 0x00004c00080b7984 */ /* 0x000e620000000800 */
[----:B0-----:R-:W-:Y:S02]  /*3660*/  VIADD R14, R9, UR8 ;  /* 0x00000008090e7c36 */ /* 0x001fe40008000000 */
        /* <DEDUP_REMOVED lines=9> */
[----:B------:R-:W-:-:S03]  /*3700*/  @!P1 MOV R5, R13 ;  /* 0x0000000d00059202 */ /* 0x000fc60000000f00 */
[----:B------:R-:W-:Y:S04]  /*3710*/  LDS R11, [R8+0x54] ;  /* 0x00005400080b7984 */ /* 0x000fe80000000800 */
[----:B------:R1:W2:Y:S01]  /*3720*/  LDS R12, [R9+UR8] ;  /* 0x00000008090c7984 */ /* 0x0002a20008000800 */
[----:B0-----:R-:W-:Y:S02]  /*3730*/  VIADD R13, R14, UR8 ;  /* 0x000000080e0d7c36 */ /* 0x001fe40008000000 */
[----:B-1----:R-:W-:Y:S02]  /*3740*/  IMAD R9, R10, 0x20, R9 ;  /* 0x000000200a097824 */ /* 0x002fe400078e0209 */
[----:B--2---:R-:W-:-:S05]  /*3750*/  IMAD.IADD R15, R11, 0x1, R12 ;  /* 0x000000010b0f7824 */ /* 0x004fca00078e020c */
        /* <DEDUP_REMOVED lines=30> */
[----:B------:R-:W-:Y:S04]  /*3940*/  LDS R12, [R14+UR8] ;  /* 0x000000080e0c7984 */ /* 0x000fe80008000800 */
[----:B------:R-:W0:Y:S02]  /*3950*/  LDS R11, [R8+0x68] ;  /* 0x00006800080b7984 */ /* 0x000e240000000800 */
[----:B0-----:R-:W-:Y:S02]  /*3960*/  IMAD.IADD R16, R11, 0x1, R12 ;  /* 0x000000010b107824 */ /* 0x001fe400078e020c */
[----:B------:R-:W-:-:S03]  /*3970*/  VIADD R12, R14, UR8 ;  /* 0x000000080e0c7c36 */ /* 0x000fc60008000000 */
[----:B------:R-:W-:-:S13]  /*3980*/  ISETP.GE.AND P1, PT, R16, R5, PT ;  /* 0x000000051000720c */ /* 0x000fda0003f26270 */
[----:B------:R-:W-:Y:S01]  /*3990*/  @!P1 STS [R4], R16 ;  /* 0x0000001004009388 */ /* 0x000fe20000000800 */
[----:B------:R-:W-:-:S03]  /*39a0*/  @!P1 MOV R5, R16 ;  /* 0x0000001000059202 */ /* 0x000fc60000000f00 */
[----:B------:R-:W-:Y:S04]  /*39b0*/  LDS R12, [R12+UR8] ;  /* 0x000000080c0c7984 */ /* 0x000fe80008000800 */
[----:B------:R0:W1:Y:S02]  /*39c0*/  LDS R11, [R8+0x6c] ;  /* 0x00006c00080b7984 */ /* 0x0000640000000800 */
[----:B0-----:R-:W-:Y:S02]  /*39d0*/  VIADD R8, R8, 0x80 ;  /* 0x0000008008087836 */ /* 0x001fe40000000000 */
[----:B-1----:R-:W-:-:S05]  /*39e0*/  IMAD.IADD R11, R11, 0x1, R12 ;  /* 0x000000010b0b7824 */ /* 0x002fca00078e020c */
[----:B------:R-:W-:-:S13]  /*39f0*/  ISETP.GE.AND P1, PT, R11, R5, PT ;  /* 0x000000050b00720c */ /* 0x000fda0003f26270 */
[----:B------:R2:W-:Y:S01]  /*3a00*/  @!P1 STS [R4], R11 ;  /* 0x0000000b04009388 */ /* 0x0005e20000000800 */
[----:B------:R-:W-:Y:S01]  /*3a10*/  @!P1 MOV R5, R11 ;  /* 0x0000000b00059202 */ /* 0x000fe20000000f00 */
[----:B------:R-:W-:Y:S06]  /*3a20*/  BRA.U !UP0, `(.L_x_21) ;  /* 0xfffffff1087c7547 */ /* 0x000fec000b83ffff */
.L_x_20:
[----:B------:R-:W-:-:S04]  /*3a30*/  UIADD3 UR9, UPT, UPT, -UR5, URZ, URZ ;  /* 0x000000ff05097290 */ /* 0x000fc8000fffe1ff */
[----:B------:R-:W-:-:S09]  /*3a40*/  UISETP.GT.AND UP0, UPT, UR9, 0x8, UPT ;  /* 0x000000080900788c */ /* 0x000fd2000bf04270 */
[----:B------:R-:W-:Y:S05]  /*3a50*/  BRA.U !UP0, `(.L_x_22) ;  /* 0x0000000508d07547 */ /* 0x000fea000b800000 */
[----:B------:R-:W-:Y:S01]  /*3a60*/  LDS R10, [R8+-0x10] ;  /* 0xfffff000080a7984 */ /* 0x000fe20000000800 */
[----:B------:R-:W-:Y:S01]  /*3a70*/  VIADD R13, R9, UR8 ;  /* 0x00000008090d7c36 */ /* 0x000fe20008000000 */
[----:B------:R-:W-:Y:S02]  /*3a80*/  UIADD3 UR5, UPT, UPT, UR5, 0x8, URZ ;  /* 0x0000000805057890 */ /* 0x000fe4000fffe0ff */
[----:B0-2---:R-:W0:Y:S02]  /*3a90*/  LDS R11, [R9] ;  /* 0x00000000090b7984 */ /* 0x005e240000000800 */
[----:B------:R-:W-:Y:S01]  /*3aa0*/  UIADD3 UR5, UPT, UPT, UR5, 0x8, URZ ;  /* 0x0000000805057890 */ /* 0x000fe2000fffe0ff */
[----:B0-----:R-:W-:-:S05]  /*3ab0*/  IMAD.IADD R12, R10, 0x1, R11 ;  /* 0x000000010a0c7824 */ /* 0x001fca00078e020b */
[----:B------:R-:W-:-:S13]  /*3ac0*/  ISETP.GE.AND P0, PT, R12, R5, PT ;  /* 0x000000050c00720c */ /* 0x000fda0003f06270 */
[----:B------:R0:W-:Y:S01]  /*3ad0*/  @!P0 STS [R4], R12 ;  /* 0x0000000c04008388 */ /* 0x0001e20000000800 */
[----:B------:R-:W-:-:S03]  /*3ae0*/  @!P0 MOV R5, R12 ;  /* 0x0000000c00058202 */ /* 0x000fc60000000f00 */
[----:B------:R-:W-:Y:S04]  /*3af0*/  LDS R10, [R8+-0xc] ;  /* 0xfffff400080a7984 */ /* 0x000fe80000000800 */
[----:B------:R-:W1:Y:S01]  /*3b00*/  LDS R11, [R9+UR8] ;  /* 0x00000008090b7984 */ /* 0x000e620008000800 */
[----:B0-----:R-:W-:Y:S02]  /*3b10*/  VIADD R12, R13, UR8 ;  /* 0x000000080d0c7c36 */ /* 0x001fe40008000000 */
[----:B-1----:R-:W-:-:S05]  /*3b20*/  IMAD.IADD R14, R10, 0x1, R11 ;  /* 0x000000010a0e7824 */ /* 0x002fca00078e020b */
[----:B------:R-:W-:-:S13]  /*3b30*/  ISETP.GE.AND P0, PT, R14, R5, PT ;  /* 0x000000050e00720c */ /* 0x000fda0003f06270 */
[----:B------:R-:W-:Y:S01]  /*3b40*/  @!P0 STS [R4], R14 ;  /* 0x0000000e04008388 */ /* 0x000fe20000000800 */
[----:B------:R-:W-:-:S03]  /*3b50*/  @!P0 MOV R5, R14 ;  /* 0x0000000e00058202 */ /* 0x000fc60000000f00 */
[----:B------:R0:W-:Y:S04]  /*3b60*/  LDS R11, [R13+UR8] ;  /* 0x000000080d0b7984 */ /* 0x0001e80008000800 */
[----:B------:R-:W1:Y:S01]  /*3b70*/  LDS R10, [R8+-0x8] ;  /* 0xfffff800080a7984 */ /* 0x000e620000000800 */
        /* <DEDUP_REMOVED lines=13> */
[----:B------:R-:W1:Y:S01]  /*3c50*/  LDS R10, [R8] ;  /* 0x00000000080a7984 */ /* 0x000e620000000800 */
[----:B0-----:R-:W-:Y:S02]  /*3c60*/  VIADD R13, R12, UR8 ;  /* 0x000000080c0d7c36 */ /* 0x001fe40008000000 */
[----:B-1----:R-:W-:-:S05]  /*3c70*/  IMAD.IADD R15, R10, 0x1, R11 ;  /* 0x000000010a0f7824 */ /* 0x002fca00078e020b */
[----:B------:R-:W-:-:S13]  /*3c80*/  ISETP.GE.AND P0, PT, R15, R5, PT ;  /* 0x000000050f00720c */ /* 0x000fda0003f06270 */
[----:B------:R0:W-:Y:S01]  /*3c90*/  @!P0 STS [R4], R15 ;  /* 0x0000000f04008388 */ /* 0x0001e20000000800 */
[----:B------:R-:W-:-:S03]  /*3ca0*/  @!P0 MOV R5, R15 ;  /* 0x0000000f00058202 */ /* 0x000fc60000000f00 */
[----:B------:R-:W-:Y:S04]  /*3cb0*/  LDS R11, [R12+UR8] ;  /* 0x000000080c0b7984 */ /* 0x000fe80008000800 */
        /* <DEDUP_REMOVED lines=15> */
[----:B------:R-:W-:-:S03]  /*3db0*/  IMAD.U32 R10, RZ, RZ, UR6 ;  /* 0x00000006ff0a7e24 */ /* 0x000fc6000f8e00ff */
[----:B------:R-:W-:Y:S02]  /*3dc0*/  ISETP.GE.AND P0, PT, R14, R5, PT ;  /* 0x000000050e00720c */ /* 0x000fe40003f06270 */
[----:B------:R-:W-:-:S11]  /*3dd0*/  LEA R9, R10, R9, 0x5 ;  /* 0x000000090a097211 */ /* 0x000fd600078e28ff */
[----:B------:R0:W-:Y:S01]  /*3de0*/  @!P0 STS [R4], R14 ;  /* 0x0000000e04008388 */ /* 0x0001e20000000800 */
[----:B------:R-:W-:-:S03]  /*3df0*/  @!P0 IMAD.MOV.U32 R5, RZ, RZ, R14 ;  /* 0x000000ffff058224 */ /* 0x000fc600078e000e */
[----:B------:R-:W-:Y:S04]  /*3e00*/  LDS R11, [R8+0x10] ;  /* 0x00001000080b7984 */ /* 0x000fe80000000800 */
[----:B------:R-:W1:Y:S01]  /*3e10*/  LDS R12, [R9] ;  /* 0x00000000090c7984 */ /* 0x000e620000000800 */
[----:B0-----:R-:W-:Y:S02]  /*3e20*/  VIADD R14, R9, UR8 ;  /* 0x00000008090e7c36 */ /* 0x001fe40008000000 */
[----:B-1----:R-:W-:-:S05]  /*3e30*/  IMAD.IADD R13, R11, 0x1, R12 ;  /* 0x000000010b0d7824 */ /* 0x002fca00078e020c */
[----:B------:R-:W-:-:S13]  /*3e40*/  ISETP.GE.AND P0, PT, R13, R5, PT ;  /* 0x000000050d00720c */ /* 0x000fda0003f06270 */
[----:B------:R0:W-:Y:S01]  /*3e50*/  @!P0 STS [R4], R13 ;  /* 0x0000000d04008388 */ /* 0x0001e20000000800 */
[----:B------:R-:W-:-:S03]  /*3e60*/  @!P0 MOV R5, R13 ;  /* 0x0000000d00058202 */ /* 0x000fc60000000f00 */
[----:B------:R-:W-:Y:S04]  /*3e70*/  LDS R11, [R8+0x14] ;  /* 0x00001400080b7984 */ /* 0x000fe80000000800 */
[----:B------:R1:W2:Y:S01]  /*3e80*/  LDS R12, [R9+UR8] ;  /* 0x00000008090c7984 */ /* 0x0002a20008000800 */
[----:B0-----:R-:W-:Y:S01]  /*3e90*/  VIADD R13, R14, UR8 ;  /* 0x000000080e0d7c36 */ /* 0x001fe20008000000 */
[----:B-1----:R-:W-:Y:S01]  /*3ea0*/  LEA R9, R10, R9, 0x5 ;  /* 0x000000090a097211 */ /* 0x002fe200078e28ff */
        /* <DEDUP_REMOVED lines=37> */
[----:B------:R-:W-:Y:S02]  /*4100*/  @!P0 MOV R5, R16 ;  /* 0x0000001000058202 */ /* 0x000fe40000000f00 */
[----:B------:R-:W-:Y:S01]  /*4110*/  PLOP3.LUT P0, PT, PT, PT, PT, 0x8, 0x80 ;  /* 0x000000000080781c */ /* 0x000fe20003f0e170 */
[----:B------:R-:W-:Y:S04]  /*4120*/  LDS R12, [R12+UR8] ;  /* 0x000000080c0c7984 */ /* 0x000fe80008000800 */
[----:B------:R-:W0:Y:S02]  /*4130*/  LDS R11, [R8+0x2c] ;  /* 0x00002c00080b7984 */ /* 0x000e240000000800 */
[----:B0-----:R-:W-:-:S02]  /*4140*/  IMAD.IADD R13, R11, 0x1, R12 ;  /* 0x000000010b0d7824 */ /* 0x001fc400078e020c */
[----:B------:R-:W-:-:S03]  /*4150*/  VIADD R11, R8, 0x20 ;  /* 0x00000020080b7836 */ /* 0x000fc60000000000 */
[----:B------:R-:W-:Y:S01]  /*4160*/  ISETP.GE.AND P1, PT, R13, R5, PT ;  /* 0x000000050d00720c */ /* 0x000fe20003f26270 */
[----:B------:R-:W-:-:S12]  /*4170*/  VIADD R8, R11, 0x20 ;  /* 0x000000200b087836 */ /* 0x000fd80000000000 */
[----:B------:R1:W-:Y:S01]  /*4180*/  @!P1 STS [R4], R13 ;  /* 0x0000000d04009388 */ /* 0x0003e20000000800 */
[----:B------:R-:W-:-:S07]  /*4190*/  @!P1 IMAD.MOV.U32 R5, RZ, RZ, R13 ;  /* 0x000000ffff059224 */ /* 0x000fce00078e000d */
.L_x_22:
[----:B------:R-:W-:-:S13]  /*41a0*/  ISETP.EQ.AND P1, PT, RZ, UR5, PT ;  /* 0x00000005ff007c0c */ /* 0x000fda000bf22270 */
[----:B------:R-:W-:Y:S05]  /*41b0*/  @!P0 BRA P1, `(.L_x_18) ;  /* 0x0000000000f88947 */ /* 0x000fea0000800000 */
.L_x_19:
[----:B------:R-:W3:Y:S01]  /*41c0*/  LDCU UR6, c[0x0][0x390] ;  /* 0x00007200ff0677ac */ /* 0x000ee20008000800 */
[----:B------:R-:W-:Y:S01]  /*41d0*/  NOP ;  /* 0x0000000000007918 */ /* 0x000fe20000000000 */
.L_x_23:
[----:B----4-:R-:W-:Y:S01]  /*41e0*/  LDS R10, [R8+-0x10] ;  /* 0xfffff000080a7984 */ /* 0x010fe20000000800 */
[----:B-1----:R-:W-:Y:S01]  /*41f0*/  IADD3 R13, PT, PT, R9, UR8, RZ ;  /* 0x00000008090d7c10 */ /* 0x002fe2000fffe0ff */
[----:B------:R-:W-:Y:S02]  /*4200*/  UIADD3 UR5, UPT, UPT, UR5, 0x8, URZ ;  /* 0x0000000805057890 */ /* 0x000fe4000fffe0ff */
[----:B0-2---:R-:W0:Y:S02]  /*4210*/  LDS R11, [R9] ;  /* 0x00000000090b7984 */ /* 0x005e240000000800 */
[----:B------:R-:W-:Y:S01]  /*4220*/  UISETP.NE.AND UP0, UPT, UR5, URZ, UPT ;  /* 0x000000ff0500728c */ /* 0x000fe2000bf05270 */
[----:B0-----:R-:W-:-:S04]  /*4230*/  IADD3 R12, PT, PT, R10, R11, RZ ;  /* 0x0000000b0a0c7210 */ /* 0x001fc80007ffe0ff */
[----:B------:R-:W-:-:S13]  /*4240*/  ISETP.GE.AND P0, PT, R12, R5, PT ;  /* 0x000000050c00720c */ /* 0x000fda0003f06270 */
[----:B------:R0:W-:Y:S01]  /*4250*/  @!P0 STS [R4], R12 ;  /* 0x0000000c04008388 */ /* 0x0001e20000000800 */
[----:B------:R-:W-:-:S03]  /*4260*/  @!P0 IMAD.MOV.U32 R5, RZ, RZ, R12 ;  /* 0x000000ffff058224 */ /* 0x000fc600078e000c */
[----:B------:R-:W-:Y:S04]  /*4270*/  LDS R10, [R8+-0xc] ;  /* 0xfffff400080a7984 */ /* 0x000fe80000000800 */
[----:B------:R-:W1:Y:S01]  /*4280*/  LDS R11, [R9+UR8] ;  /* 0x00000008090b7984 */ /* 0x000e620008000800 */
[----:B0-----:R-:W-:Y:S01]  /*4290*/  IADD3 R12, PT, PT, R13, UR8, RZ ;  /* 0x000000080d0c7c10 */ /* 0x001fe2000fffe0ff */
[----:B-1----:R-:W-:-:S05]  /*42a0*/  IMAD.IADD R14, R10, 0x1, R11 ;  /* 0x000000010a0e7824 */ /* 0x002fca00078e020b */
[----:B------:R-:W-:-:S13]  /*42b0*/  ISETP.GE.AND P0, PT, R14, R5, PT ;  /* 0x000000050e00720c */ /* 0x000fda0003f06270 */
[----:B------:R-:W-:Y:S01]  /*42c0*/  @!P0 STS [R4], R14 ;  /* 0x0000000e04008388 */ /* 0x000fe20000000800 */
[----:B------:R-:W-:-:S03]  /*42d0*/  @!P0 IMAD.MOV.U32 R5, RZ, RZ, R14 ;  /* 0x000000ffff058224 */ /* 0x000fc600078e000e */
[----:B------:R0:W-:Y:S04]  /*42e0*/  LDS R11, [R13+UR8] ;  /* 0x000000080d0b7984 */ /* 0x0001e80008000800 */
[----:B------:R-:W1:Y:S01]  /*42f0*/  LDS R10, [R8+-0x8] ;  /* 0xfffff800080a7984 */ /* 0x000e620000000800 */
        /* <DEDUP_REMOVED lines=13> */
[----:B------:R-:W1:Y:S01]  /*43d0*/  LDS R10, [R8] ;  /* 0x00000000080a7984 */ /* 0x000e620000000800 */
[----:B0-----:R-:W-:Y:S01]  /*43e0*/  IADD3 R13, PT, PT, R12, UR8, RZ ;  /* 0x000000080c0d7c10 */ /* 0x001fe2000fffe0ff */
[----:B-1----:R-:W-:-:S05]  /*43f0*/  IMAD.IADD R15, R10, 0x1, R11 ;  /* 0x000000010a0f7824 */ /* 0x002fca00078e020b */
[----:B------:R-:W-:-:S13]  /*4400*/  ISETP.GE.AND P0, PT, R15, R5, PT ;  /* 0x000000050f00720c */ /* 0x000fda0003f06270 */
[----:B------:R-:W-:Y:S01]  /*4410*/  @!P0 STS [R4], R15 ;  /* 0x0000000f04008388 */ /* 0x000fe20000000800 */
[----:B------:R-:W-:-:S03]  /*4420*/  @!P0 IMAD.MOV.U32 R5, RZ, RZ, R15 ;  /* 0x000000ffff058224 */ /* 0x000fc600078e000f */
[----:B------:R3:W-:Y:S04]  /*4430*/  LDS R11, [R12+UR8] ;  /* 0x000000080c0b7984 */ /* 0x0007e80008000800 */
[----:B------:R-:W0:Y:S01]  /*4440*/  LDS R10, [R8+0x4] ;  /* 0x00000400080a7984 */ /* 0x000e220000000800 */
[----:B---3--:R-:W-:-:S05]  /*4450*/  MOV R12, UR6 ;  /* 0x00000006000c7c02 */ /* 0x008fca0008000f00 */
[----:B------:R-:W-:Y:S02]  /*4460*/  IMAD R9, R12, 0x20, R9 ;  /* 0x000000200c097824 */ /* 0x000fe400078e0209 */
[----:B0-----:R-:W-:-:S05]  /*4470*/  IMAD.IADD R14, R10, 0x1, R11 ;  /* 0x000000010a0e7824 */ /* 0x001fca00078e020b */
[----:B------:R-:W-:-:S13]  /*4480*/  ISETP.GE.AND P0, PT, R14, R5, PT ;  /* 0x000000050e00720c */ /* 0x000fda0003f06270 */
[----:B------:R-:W-:Y:S01]  /*4490*/  @!P0 STS [R4], R14 ;  /* 0x0000000e04008388 */ /* 0x000fe20000000800 */
[----:B------:R-:W-:-:S03]  /*44a0*/  @!P0 IMAD.MOV.U32 R5, RZ, RZ, R14 ;  /* 0x000000ffff058224 */ /* 0x000fc600078e000e */
[----:B------:R-:W-:Y:S04]  /*44b0*/  LDS R11, [R13+UR8] ;  /* 0x000000080d0b7984 */ /* 0x000fe80008000800 */
[----:B------:R-:W0:Y:S02]  /*44c0*/  LDS R10, [R8+0x8] ;  /* 0x00000800080a7984 */ /* 0x000e240000000800 */
[----:B0-----:R-:W-:Y:S01]  /*44d0*/  IMAD.IADD R15, R10, 0x1, R11 ;  /* 0x000000010a0f7824 */ /* 0x001fe200078e020b */
[----:B------:R-:W-:-:S04]  /*44e0*/  IADD3 R11, PT, PT, R13, UR8, RZ ;  /* 0x000000080d0b7c10 */ /* 0x000fc8000fffe0ff */
[----:B------:R-:W-:-:S13]  /*44f0*/  ISETP.GE.AND P0, PT, R15, R5, PT ;  /* 0x000000050f00720c */ /* 0x000fda0003f06270 */
[----:B------:R-:W-:Y:S01]  /*4500*/  @!P0 STS [R4], R15 ;  /* 0x0000000f04008388 */ /* 0x000fe20000000800 */
[----:B------:R-:W-:-:S03]  /*4510*/  @!P0 IMAD.MOV.U32 R5, RZ, RZ, R15 ;  /* 0x000000ffff058224 */ /* 0x000fc600078e000f */
[----:B------:R-:W-:Y:S04]  /*4520*/  LDS R11, [R11+UR8] ;  /* 0x000000080b0b7984 */ /* 0x000fe80008000800 */
[----:B------:R0:W1:Y:S02]  /*4530*/  LDS R10, [R8+0xc] ;  /* 0x00000c00080a7984 */ /* 0x0000640000000800 */
[----:B0-----:R-:W-:Y:S01]  /*4540*/  IADD3 R8, PT, PT, R8, 0x20, RZ ;  /* 0x0000002008087810 */ /* 0x001fe20007ffe0ff */
[----:B-1----:R-:W-:-:S05]  /*4550*/  IMAD.IADD R10, R10, 0x1, R11 ;  /* 0x000000010a0a7824 */ /* 0x002fca00078e020b */
[----:B------:R-:W-:-:S13]  /*4560*/  ISETP.GE.AND P0, PT, R10, R5, PT ;  /* 0x000000050a00720c */ /* 0x000fda0003f06270 */
[----:B------:R4:W-:Y:S01]  /*4570*/  @!P0 STS [R4], R10 ;  /* 0x0000000a04008388 */ /* 0x0009e20000000800 */
[----:B------:R-:W-:Y:S01]  /*4580*/  @!P0 IMAD.MOV.U32 R5, RZ, RZ, R10 ;  /* 0x000000ffff058224 */ /* 0x000fe200078e000a */
[----:B------:R-:W-:Y:S06]  /*4590*/  BRA.U UP0, `(.L_x_23) ;  /* 0xfffffffd00107547 */ /* 0x000fec000b83ffff */
.L_x_18:
[----:B------:R-:W-:-:S09]  /*45a0*/  UISETP.NE.AND UP0, UPT, UR12, URZ, UPT ;  /* 0x000000ff0c00728c */ /* 0x000fd2000bf05270 */
[----:B------:R-:W-:Y:S05]  /*45b0*/  BRA.U !UP0, `(.L_x_7) ;  /* 0x0000000508207547 */ /* 0x000fea000b800000 */
[----:B------:R-:W-:Y:S02]  /*45c0*/  UISETP.GE.U32.AND UP0, UPT, UR12, 0x4, UPT ;  /* 0x000000040c00788c */ /* 0x000fe4000bf06070 */
[----:B------:R-:W-:-:S04]  /*45d0*/  ULOP3.LUT UR5, UR6, 0x3, URZ, 0xc0, !UPT ;  /* 0x0000000306057892 */ /* 0x000fc8000f8ec0ff */
[----:B------:R-:W-:-:S03]  /*45e0*/  UISETP.NE.AND UP1, UPT, UR5, URZ, UPT ;  /* 0x000000ff0500728c */ /* 0x000fc6000bf25270 */
[----:B------:R-:W-:Y:S08]  /*45f0*/  BRA.U !UP0, `(.L_x_24) ;  /* 0x0000000108847547 */ /* 0x000ff0000b800000 */
[----:B------:R-:W-:Y:S01]  /*4600*/  IMAD.IADD R8, R7, 0x1, R6 ;  /* 0x0000000107087824 */ /* 0x000fe200078e0206 */
[----:B------:R-:W-:Y:S01]  /*4610*/  MOV R16, UR6 ;  /* 0x0000000600107c02 */ /* 0x000fe20008000f00 */
[C---:B------:R-:W-:Y:S02]  /*4620*/  IMAD R9, R6.reuse, UR6, R0 ;  /* 0x0000000606097c24 */ /* 0x040fe4000f8e0200 */
[----:B------:R-:W-:Y:S01]  /*4630*/  VIADD R6, R6, 0x4 ;  /* 0x0000000406067836 */ /* 0x000fe20000000000 */
[----:B----4-:R-:W-:Y:S02]  /*4640*/  LEA R10, R8, UR7, 0x2 ;  /* 0x00000007080a7c11 */ /* 0x010fe4000f8e10ff */
[----:B0-2---:R-:W-:-:S03]  /*4650*/  LEA R11, R9, UR4, 0x2 ;  /* 0x00000004090b7c11 */ /* 0x005fc6000f8e10ff */
[----:B------:R-:W-:Y:S02]  /*4660*/  LDS R8, [R10] ;  /* 0x000000000a087984 */ /* 0x000fe40000000800 */
[C---:B-1----:R-:W-:Y:S02]  /*4670*/  IMAD R13, R16.reuse, 0x4, R11 ;  /* 0x00000004100d7824 */ /* 0x042fe400078e020b */
[----:B------:R0:W1:Y:S02]  /*4680*/  LDS R9, [R11] ;  /* 0x000000000b097984 */ /* 0x0000640000000800 */
[----:B0-----:R-:W-:Y:S02]  /*4690*/  IMAD R11, R16, 0x4, R13 ;  /* 0x00000004100b7824 */ /* 0x001fe400078e020d */
[----:B-1----:R-:W-:-:S05]  /*46a0*/  IMAD.IADD R12, R8, 0x1, R9 ;  /* 0x00000001080c7824 */ /* 0x002fca00078e0209 */
[----:B------:R-:W-:-:S13]  /*46b0*/  ISETP.GE.AND P0, PT, R12, R5, PT ;  /* 0x000000050c00720c */ /* 0x000fda0003f06270 */
[----:B------:R-:W-:Y:S01]  /*46c0*/  @!P0 STS [R4], R12 ;  /* 0x0000000c04008388 */ /* 0x000fe20000000800 */
[----:B------:R-:W-:-:S03]  /*46d0*/  @!P0 IMAD.MOV.U32 R5, RZ, RZ, R12 ;  /* 0x000000ffff058224 */ /* 0x000fc600078e000c */
[----:B------:R-:W-:Y:S04]  /*46e0*/  LDS R8, [R10+0x4] ;  /* 0x000004000a087984 */ /* 0x000fe80000000800 */
[----:B------:R-:W0:Y:S02]  /*46f0*/  LDS R9, [R13] ;  /* 0x000000000d097984 */ /* 0x000e240000000800 */
[----:B0-----:R-:W-:-:S04]  /*4700*/  IADD3 R14, PT, PT, R8, R9, RZ ;  /* 0x00000009080e7210 */ /* 0x001fc80007ffe0ff */
[----:B------:R-:W-:-:S13]  /*4710*/  ISETP.GE.AND P0, PT, R14, R5, PT ;  /* 0x000000050e00720c */ /* 0x000fda0003f06270 */
[----:B------:R-:W-:Y:S01]  /*4720*/  @!P0 STS [R4], R14 ;  /* 0x0000000e04008388 */ /* 0x000fe20000000800 */
[----:B------:R-:W-:-:S03]  /*4730*/  @!P0 IMAD.MOV.U32 R5, RZ, RZ, R14 ;  /* 0x000000ffff058224 */ /* 0x000fc600078e000e */
[----:B------:R-:W-:Y:S04]  /*4740*/  LDS R9, [R11] ;  /* 0x000000000b097984 */ /* 0x000fe80000000800 */
[----:B------:R-:W0:Y:S02]  /*4750*/  LDS R8, [R10+0x8] ;  /* 0x000008000a087984 */ /* 0x000e240000000800 */
[----:B0-----:R-:W-:Y:S01]  /*4760*/  IADD3 R12, PT, PT, R8, R9, RZ ;  /* 0x00000009080c7210 */ /* 0x001fe20007ffe0ff */
[----:B------:R-:W-:-:S03]  /*4770*/  IMAD R9, R16, 0x4, R11 ;  /* 0x0000000410097824 */ /* 0x000fc600078e020b */
        /* <DEDUP_REMOVED lines=9> */
.L_x_24:
[----:B------:R-:W-:Y:S05]  /*4810*/  BRA.U !UP1, `(.L_x_7) ;  /* 0x0000000109887547 */ /* 0x000fea000b800000 */
[----:B------:R-:W-:Y:S02]  /*4820*/  UISETP.NE.AND UP0, UPT, UR5, 0x1, UPT ;  /* 0x000000010500788c */ /* 0x000fe4000bf05270 */
[----:B------:R-:W-:-:S04]  /*4830*/  ULOP3.LUT UR8, UR6, 0x1, URZ, 0xc0, !UPT ;  /* 0x0000000106087892 */ /* 0x000fc8000f8ec0ff */
[----:B------:R-:W-:-:S03]  /*4840*/  UISETP.NE.U32.AND UP1, UPT, UR8, 0x1, UPT ;  /* 0x000000010800788c */ /* 0x000fc6000bf25070 */
[----:B------:R-:W-:Y:S08]  /*4850*/  BRA.U !UP0, `(.L_x_25) ;  /* 0x00000001084c7547 */ /* 0x000ff0000b800000 */
[C---:B------:R-:W-:Y:S01]  /*4860*/  IMAD R9, R6.reuse, UR6, R0 ;  /* 0x0000000606097c24 */ /* 0x040fe2000f8e0200 */
[----:B---3--:R-:W-:Y:S02]  /*4870*/  IADD3 R8, PT, PT, R7, R6, RZ ;  /* 0x0000000607087210 */ /* 0x008fe40007ffe0ff */
[----:B------:R-:W-:Y:S02]  /*4880*/  IADD3 R6, PT, PT, R6, 0x2, RZ ;  /* 0x0000000206067810 */ /* 0x000fe40007ffe0ff */
[----:B0-2---:R-:W-:Y:S02]  /*4890*/  LEA R11, R8, UR7, 0x2 ;  /* 0x00000007080b7c11 */ /* 0x005fe4000f8e10ff */
[----:B------:R-:W-:-:S03]  /*48a0*/  LEA R12, R9, UR4, 0x2 ;  /* 0x00000004090c7c11 */ /* 0x000fc6000f8e10ff */
[----:B------:R-:W-:Y:S04]  /*48b0*/  LDS R8, [R11] ;  /* 0x000000000b087984 */ /* 0x000fe80000000800 */
[----:B------:R-:W4:Y:S02]  /*48c0*/  LDS R9, [R12] ;  /* 0x000000000c097984 */ /* 0x000f240000000800 */
[----:B----4-:R-:W-:Y:S02]  /*48d0*/  IMAD.IADD R10, R8, 0x1, R9 ;  /* 0x00000001080a7824 */ /* 0x010fe400078e0209 */
[----:B------:R-:W-:-:S03]  /*48e0*/  IMAD.U32 R9, RZ, RZ, UR6 ;  /* 0x00000006ff097e24 */ /* 0x000fc6000f8e00ff */
[----:B-1----:R-:W-:Y:S02]  /*48f0*/  ISETP.GE.AND P0, PT, R10, R5, PT ;  /* 0x000000050a00720c */ /* 0x002fe40003f06270 */
[----:B------:R-:W-:-:S11]  /*4900*/  LEA R9, R9, R12, 0x2 ;  /* 0x0000000c09097211 */ /* 0x000fd600078e10ff */
[----:B------:R-:W-:Y:S01]  /*4910*/  @!P0 STS [R4], R10 ;  /* 0x0000000a04008388 */ /* 0x000fe20000000800 */
[----:B------:R-:W-:-:S03]  /*4920*/  @!P0 IMAD.MOV.U32 R5, RZ, RZ, R10 ;  /* 0x000000ffff058224 */ /* 0x000fc600078e000a */
[----:B------:R-:W-:Y:S04]  /*4930*/  LDS R8, [R11+0x4] ;  /* 0x000004000b087984 */ /* 0x000fe80000000800 */
[----:B------:R-:W0:Y:S02]  /*4940*/  LDS R9, [R9] ;  /* 0x0000000009097984 */ /* 0x000e240000000800 */
[----:B0-----:R-:W-:-:S05]  /*4950*/  IMAD.IADD R8, R8, 0x1, R9 ;  /* 0x0000000108087824 */ /* 0x001fca00078e0209 */
[----:B------:R-:W-:-:S13]  /*4960*/  ISETP.GE.AND P0, PT, R8, R5, PT ;  /* 0x000000050800720c */ /* 0x000fda0003f06270 */
[----:B------:R0:W-:Y:S01]  /*4970*/  @!P0 STS [R4], R8 ;  /* 0x0000000804008388 */ /* 0x0001e20000000800 */
[----:B------:R-:W-:-:S07]  /*4980*/  @!P0 IMAD.MOV.U32 R5, RZ, RZ, R8 ;  /* 0x000000ffff058224 */ /* 0x000fce00078e0008 */
.L_x_25:
[----:B------:R-:W-:Y:S05]  /*4990*/  BRA.U UP1, `(.L_x_7) ;  /* 0x0000000101287547 */ /* 0x000fea000b800000 */
[----:B------:R-:W-:Y:S02]  /*49a0*/  IMAD.IADD R7, R7, 0x1, R6 ;  /* 0x0000000107077824 */ /* 0x000fe400078e0206 */
[----:B------:R-:W-:-:S03]  /*49b0*/  IMAD R0, R6, UR6, R0 ;  /* 0x0000000606007c24 */ /* 0x000fc6000f8e0200 */
[----:B------:R-:W-:Y:S02]  /*49c0*/  LEA R7, R7, UR7, 0x2 ;  /* 0x0000000707077c11 */ /* 0x000fe4000f8e10ff */
[----:B------:R-:W-:-:S04]  /*49d0*/  LEA R0, R0, UR4, 0x2 ;  /* 0x0000000400007c11 */ /* 0x000fc8000f8e10ff */
[----:B------:R-:W-:Y:S04]  /*49e0*/  LDS R7, [R7] ;  /* 0x0000000007077984 */ /* 0x000fe80000000800 */
[----:B------:R-:W5:Y:S02]  /*49f0*/  LDS R0, [R0] ;  /* 0x0000000000007984 */ /* 0x000f640000000800 */
[----:B-----5:R-:W-:-:S04]  /*4a00*/  IADD3 R6, PT, PT, R7, R0, RZ ;  /* 0x0000000007067210 */ /* 0x020fc80007ffe0ff */
[----:B-1----:R-:W-:-:S13]  /*4a10*/  ISETP.GE.AND P0, PT, R6, R5, PT ;  /* 0x000000050600720c */ /* 0x002fda0003f06270 */
[----:B------:R1:W-:Y:S01]  /*4a20*/  @!P0 STS [R4], R6 ;  /* 0x0000000604008388 */ /* 0x0003e20000000800 */
[----:B------:R-:W-:-:S07]  /*4a30*/  @!P0 IMAD.MOV.U32 R5, RZ, RZ, R6 ;  /* 0x000000ffff058224 */ /* 0x000fce00078e0006 */
.L_x_7:
[----:B-1----:R-:W-:Y:S01]  /*4a40*/  STG.E desc[UR10][R2.64], R5 ;  /* 0x0000000502007986 */ /* 0x002fe2000c10190a */
[----:B------:R-:W-:Y:S05]  /*4a50*/  EXIT ;  /* 0x000000000000794d */ /* 0x000fea0003800000 */
.L_x_26:
        /* <DEDUP_REMOVED lines=10> */
.L_x_33:


//--------------------- .text._Z6phase1iiPii      --------------------------
	.section	.text._Z6phase1iiPii,"ax",@progbits
	.align	128
.text._Z6phase1iiPii:
        .type           _Z6phase1iiPii,@function
        .size           _Z6phase1iiPii,(.L_x_34 - _Z6phase1iiPii)
        .other          _Z6phase1iiPii,@"STO_CUDA_ENTRY STV_DEFAULT"
_Z6phase1iiPii:
[----:B------:R-:W-:Y:S01]  /*0000*/  LDC R1, c[0x0][0x37c] ;  /* 0x0000df00ff017b82 */ /* 0x000fe20000000800 */
[----:B------:R-:W0:Y:S01]  /*0010*/  S2R R6, SR_TID.X ;  /* 0x0000000000067919 */ /* 0x000e220000002100 */
[----:B------:R-:W1:Y:S06]  /*0020*/  LDCU UR4, c[0x0][0x390] ;  /* 0x00007200ff0477ac */ /* 0x000e6c0008000800 */
[----:B------:R-:W2:Y:S01]  /*0030*/  LDC.64 R2, c[0x0][0x388] ;  /* 0x0000e200ff027b82 */ /* 0x000ea20000000a00 */
[----:B------:R-:W-:Y:S01]  /*0040*/  IMAD.MOV.U32 R9, RZ, RZ, 0x3b9aca00 ;  /* 0x3b9aca00ff097424 */ /* 0x000fe200078e00ff */
[----:B------:R-:W3:Y:S01]  /*0050*/  S2R R0, SR_TID.Y ;  /* 0x0000000000007919 */ /* 0x000ee20000002200 */
[----:B------:R-:W0:Y:S01]  /*0060*/  LDCU.64 UR8, c[0x0][0x380] ;  /* 0x00007000ff0877ac */ /* 0x000e220008000a00 */
[----:B------:R-:W4:Y:S01]  /*0070*/  LDCU.64 UR6, c[0x0][0x358] ;  /* 0x00006b00ff0677ac */ /* 0x000f220008000a00 */
[----:B-1----:R-:W-:-:S04]  /*0080*/  IMAD.U32 R5, RZ, RZ, UR4 ;  /* 0x00000004ff057e24 */ /* 0x002fc8000f8e00ff */
[C---:B0-----:R-:W-:Y:S02]  /*0090*/  IMAD R4, R5.reuse, UR8, R6 ;  /* 0x0000000805047c24 */ /* 0x041fe4000f8e0206 */
[----:B---3--:R-:W-:-:S05]  /*00a0*/  IMAD R7, R5, UR8, R0 ;  /* 0x0000000805077c24 */ /* 0x008fca000f8e0200 */
[C---:B------:R-:W-:Y:S01]  /*00b0*/  VIMNMX R8, PT, PT, R4.reuse, R7, !PT ;  /* 0x0000000704087248 */ /* 0x040fe20007fe0100 */
[----:B------:R-:W-:-:S03]  /*00c0*/  IMAD R7, R4, UR9, R7 ;  /* 0x0000000904077c24 */ /* 0x000fc6000f8e0207 */
[----:B------:R-:W-:Y:S01]  /*00d0*/  ISETP.GE.AND P0, PT, R8, UR9, PT ;  /* 0x0000000908007c0c */ /* 0x000fe2000bf06270 */
[----:B--2---:R-:W-:-:S12]  /*00e0*/  IMAD.WIDE R2, R7, 0x4, R2 ;  /* 0x0000000407027825 */ /* 0x004fd800078e0202 */
[----:B----4-:R-:W2:Y:S01]  /*00f0*/  @!P0 LDG.E R9, desc[UR6][R2.64] ;  /* 0x0000000602098981 */ /* 0x010ea2000c1e1900 */
[----:B------:R-:W0:Y:S01]  /*0100*/  S2UR UR5, SR_CgaCtaId ;  /* 0x00000000000579c3 */ /* 0x000e220000008800 */
[----:B------:R-:W-:Y:S01]  /*0110*/  IMAD R7, R6, R5, RZ ;  /* 0x0000000506077224 */ /* 0x000fe200078e02ff */
[----:B------:R-:W-:Y:S01]  /*0120*/  UMOV UR4, 0x400 ;  /* 0x0000040000047882 */ /* 0x000fe20000000000 */
[----:B------:R-:W-:Y:S02]  /*0130*/  ISETP.GE.AND P1, PT, R5, 0x1, PT ;  /* 0x000000010500780c */ /* 0x000fe40003f26270 */
[----:B------:R-:W-:Y:S01]  /*0140*/  IMAD.IADD R4, R7, 0x1, R0 ;  /* 0x0000000107047824 */ /* 0x000fe200078e0200 */
[----:B------:R-:W-:Y:S01]  /*0150*/  ISETP.GE.AND P0, PT, R8, UR9, PT ;  /* 0x0000000908007c0c */ /* 0x000fe2000bf06270 */
[----:B0-----:R-:W-:-:S06]  /*0160*/  ULEA UR4, UR5, UR4, 0x18 ;  /* 0x0000000405047291 */ /* 0x001fcc000f8ec0ff */
[----:B------:R-:W-:-:S05]  /*0170*/  LEA R4, R4, UR4, 0x2 ;  /* 0x0000000404047c11 */ /* 0x000fca000f8e10ff */
[----:B--2---:R0:W-:Y:S01]  /*0180*/  STS [R4], R9 ;  /* 0x0000000904007388 */ /* 0x0041e20000000800 */
[----:B------:R-:W-:Y:S06]  /*0190*/  BAR.SYNC.DEFER_BLOCKING 0x0 ;  /* 0x0000000000007b1d */ /* 0x000fec0000010000 */
[----:B------:R-:W-:Y:S05]  /*01a0*/  @!P1 BRA `(.L_x_27) ;  /* 0x00000004000c9947 */ /* 0x000fea0003800000 */
[C---:B------:R-:W-:Y:S01]  /*01b0*/  ISETP.GE.U32.AND P2, PT, R5.reuse, 0x4, PT ;  /* 0x000000040500780c */ /* 0x040fe20003f46070 */
[----:B------:R-:W-:Y:S01]  /*01c0*/  HFMA2 R8, -RZ, RZ, 0, 0 ;  /* 0x00000000ff087431 */ /* 0x000fe200000001ff */
[----:B------:R-:W-:-:S04]  /*01d0*/  LOP3.LUT R6, R5, 0x3, RZ, 0xc0, !PT ;  /* 0x0000000305067812 */ /* 0x000fc800078ec0ff */
[----:B------:R-:W-:-:S07]  /*01e0*/  ISETP.NE.AND P1, PT, R6, RZ, PT ;  /* 0x000000ff0600720c */ /* 0x000fce0003f25270 */
[----:B------:R-:W-:Y:S06]  /*01f0*/  @!P2 BRA `(.L_x_28) ;  /* 0x0000000000aca947 */ /* 0x000fec0003800000 */
[----:B0-----:R-:W0:Y:S01]  /*0200*/  LDC R9, c[0x0][0x390] ;  /* 0x0000e400ff097b82 */ /* 0x001e220000000800 */
[----:B------:R-:W-:Y:S02]  /*0210*/  LEA R11, R7, UR4, 0x2 ;  /* 0x00000004070b7c11 */ /* 0x000fe4000f8e10ff */
[----:B------:R-:W-:Y:S02]  /*0220*/  LOP3.LUT R8, R5, 0x7ffffffc, RZ, 0xc0, !PT ;  /* 0x7ffffffc05087812 */ /* 0x000fe400078ec0ff */
[----:B------:R-:W-:Y:S01]  /*0230*/  LEA R10, R0, UR4, 0x2 ;  /* 0x00000004000a7c11 */ /* 0x000fe2000f8e10ff */
[----:B------:R-:W-:Y:S02]  /*0240*/  VIADD R11, R11, 0x8 ;  /* 0x000000080b0b7836 */ /* 0x000fe40000000000 */
[----:B------:R-:W-:-:S07]  /*0250*/  IMAD.MOV R12, RZ, RZ, -R8 ;  /* 0x000000ffff0c7224 */ /* 0x000fce00078e0a08 */
.L_x_29:
[----:B------:R-:W-:Y:S01]  /*0260*/  LDS R5, [R11+-0x8] ;  /* 0xfffff8000b057984 */ /* 0x000fe20000000800 */
[----:B------:R-:W-:-:S03]  /*0270*/  VIADD R12, R12, 0x4 ;  /* 0x000000040c0c7836 */ /* 0x000fc60000000000 */
[----:B------:R-:W1:Y:S04]  /*0280*/  LDS R14, [R10] ;  /* 0x000000000a0e7984 */ /* 0x000e680000000800 */
[----:B------:R-:W2:Y:S01]  /*0290*/  LDS R13, [R4] ;  /* 0x00000000040d7984 */ /* 0x000ea20000000800 */
[----:B-1----:R-:W-:Y:S01]  /*02a0*/  IMAD.IADD R17, R5, 0x1, R14 ;  /* 0x0000000105117824 */ /* 0x002fe200078e020e */
[----:B0-----:R-:W-:-:S04]  /*02b0*/  MOV R5, R9 ;  /* 0x0000000900057202 */ /* 0x001fc80000000f00 */
[----:B--2---:R-:W-:Y:S01]  /*02c0*/  ISETP.GE.AND P2, PT, R17, R13, PT ;  /* 0x0000000d1100720c */ /* 0x004fe20003f46270 */
[----:B------:R-:W-:-:S12]  /*02d0*/  IMAD R14, R5, 0x4, R10 ;  /* 0x00000004050e7824 */ /* 0x000fd800078e020a */
[----:B------:R-:W-:Y:S01]  /*02e0*/  @!P2 STS [R4], R17 ;  /* 0x000000110400a388 */ /* 0x000fe20000000800 */
[----:B------:R-:W-:Y:S06]  /*02f0*/  BAR.SYNC.DEFER_BLOCKING 0x0 ;  /* 0x0000000000007b1d */ /* 0x000fec0000010000 */
[----:B------:R-:W-:Y:S04]  /*0300*/  LDS R14, [R14] ;  /* 0x000000000e0e7984 */ /* 0x000fe80000000800 */
[----:B------:R-:W0:Y:S04]  /*0310*/  LDS R13, [R11+-0x4] ;  /* 0xfffffc000b0d7984 */ /* 0x000e280000000800 */
[----:B------:R-:W1:Y:S01]  /*0320*/  LDS R15, [R4] ;  /* 0x00000000040f7984 */ /* 0x000e620000000800 */
[----:B0-----:R-:W-:-:S02]  /*0330*/  IMAD.IADD R18, R13, 0x1, R14 ;  /* 0x000000010d127824 */ /* 0x001fc400078e020e */
[----:B------:R-:W-:-:S03]  /*0340*/  IMAD R14, R5, 0xc, R10 ;  /* 0x0000000c050e7824 */ /* 0x000fc600078e020a */
[----:B-1----:R-:W-:Y:S01]  /*0350*/  ISETP.GE.AND P2, PT, R18, R15, PT ;  /* 0x0000000f1200720c */ /* 0x002fe20003f46270 */
[C---:B------:R-:W-:Y:S01]  /*0360*/  IMAD R15, R5.reuse, 0x8, R10 ;  /* 0x00000008050f7824 */ /* 0x040fe200078e020a */
[----:B------:R-:W-:-:S11]  /*0370*/  LEA R10, R5, R10, 0x4 ;  /* 0x0000000a050a7211 */ /* 0x000fd600078e20ff */
[----:B------:R-:W-:Y:S01]  /*0380*/  @!P2 STS [R4], R18 ;  /* 0x000000120400a388 */ /* 0x000fe20000000800 */
[----:B------:R-:W-:Y:S06]  /*0390*/  BAR.SYNC.DEFER_BLOCKING 0x0 ;  /* 0x0000000000007b1d */ /* 0x000fec0000010000 */
[----:B------:R-:W-:Y:S04]  /*03a0*/  LDS R16, [R15] ;  /* 0x000000000f107984 */ /* 0x000fe80000000800 */
[----:B------:R-:W0:Y:S04]  /*03b0*/  LDS R13, [R11] ;  /* 0x000000000b0d7984 */ /* 0x000e280000000800 */
[----:B------:R-:W1:Y:S01]  /*03c0*/  LDS R17, [R4] ;  /* 0x0000000004117984 */ /* 0x000e620000000800 */
[----:B0-----:R-:W-:-:S04]  /*03d0*/  IADD3 R19, PT, PT, R13, R16, RZ ;  /* 0x000000100d137210 */ /* 0x001fc80007ffe0ff */
[----:B-1----:R-:W-:-:S13]  /*03e0*/  ISETP.GE.AND P2, PT, R19, R17, PT ;  /* 0x000000111300720c */ /* 0x002fda0003f46270 */
[----:B------:R-:W-:Y:S01]  /*03f0*/  @!P2 STS [R4], R19 ;  /* 0x000000130400a388 */ /* 0x000fe20000000800 */
[----:B------:R-:W-:Y:S06]  /*0400*/  BAR.SYNC.DEFER_BLOCKING 0x0 ;  /* 0x0000000000007b1d */ /* 0x000fec0000010000 */
[----:B------:R-:W-:Y:S04]  /*0410*/  LDS R14, [R14] ;  /* 0x000000000e0e7984 */ /* 0x000fe80000000800 */
[----:B------:R0:W1:Y:S04]  /*0420*/  LDS R13, [R11+0x4] ;  /* 0x000004000b0d7984 */ /* 0x0000680000000800 */
[----:B------:R-:W2:Y:S01]  /*0430*/  LDS R16, [R4] ;  /* 0x0000000004107984 */ /* 0x000ea20000000800 */
[----:B0-----:R-:W-:-:S02]  /*0440*/  VIADD R11, R11, 0x10 ;  /* 0x000000100b0b7836 */ /* 0x001fc40000000000 */
[----:B-1----:R-:W-:-:S05]  /*0450*/  IMAD.IADD R13, R13, 0x1, R14 ;  /* 0x000000010d0d7824 */ /* 0x002fca00078e020e */
[----:B--2---:R-:W-:-:S13]  /*0460*/  ISETP.GE.AND P2, PT, R13, R16, PT ;  /* 0x000000100d00720c */ /* 0x004fda0003f46270 */
[----:B------:R1:W-:Y:S01]  /*0470*/  @!P2 STS [R4], R13 ;  /* 0x0000000d0400a388 */ /* 0x0003e20000000800 */
[----:B------:R-:W-:Y:S01]  /*0480*/  BAR.SYNC.DEFER_BLOCKING 0x0 ;  /* 0x0000000000007b1d */ /* 0x000fe20000010000 */
[----:B------:R-:W-:-:S13]  /*0490*/  ISETP.NE.AND P2, PT, R12, RZ, PT ;  /* 0x000000ff0c00720c */ /* 0x000fda0003f45270 */
[----:B-1----:R-:W-:Y:S05]  /*04a0*/  @P2 BRA `(.L_x_29) ;  /* 0xfffffffc006c2947 */ /* 0x002fea000383ffff */
.L_x_28:
[----:B------:R-:W-:Y:S05]  /*04b0*/  @!P1 BRA `(.L_x_27) ;  /* 0x0000000000489947 */ /* 0x000fea0003800000 */
[----:B------:R-:W1:Y:S01]  /*04c0*/  LDC R11, c[0x0][0x390] ;  /* 0x0000e400ff0b7b82 */ /* 0x000e620000000800 */
[----:B------:R-:W-:Y:S01]  /*04d0*/  IMAD R0, R8, R5, R0 ;  /* 0x0000000508007224 */ /* 0x000fe200078e0200 */
[----:B------:R-:W-:Y:S01]  /*04e0*/  IADD3 R6, PT, PT, -R6, RZ, RZ ;  /* 0x000000ff06067210 */ /* 0x000fe20007ffe1ff */
[----:B------:R-:W-:-:S03]  /*04f0*/  IMAD.IADD R7, R7, 0x1, R8 ;  /* 0x0000000107077824 */ /* 0x000fc600078e0208 */
[----:B------:R-:W-:Y:S02]  /*0500*/  LEA R0, R0, UR4, 0x2 ;  /* 0x0000000400007c11 */ /* 0x000fe4000f8e10ff */
[----:B------:R-:W-:-:S07]  /*0510*/  LEA R7, R7, UR4, 0x2 ;  /* 0x0000000407077c11 */ /* 0x000fce000f8e10ff */
.L_x_30:
[----:B------:R2:W-:Y:S01]  /*0520*/  LDS R5, [R7] ;  /* 0x0000000007057984 */ /* 0x0005e20000000800 */
[----:B------:R-:W-:-:S03]  /*0530*/  VIADD R6, R6, 0x1 ;  /* 0x0000000106067836 */ /* 0x000fc60000000000 */
[----:B------:R1:W3:Y:S04]  /*0540*/  LDS R8, [R0] ;  /* 0x0000000000087984 */ /* 0x0002e80000000800 */
[----:B0-----:R-:W0:Y:S01]  /*0550*/  LDS R9, [R4] ;  /* 0x0000000004097984 */ /* 0x001e220000000800 */
[----:B--2---:R-:W-:Y:S01]  /*0560*/  IADD3 R7, PT, PT, R7, 0x4, RZ ;  /* 0x0000000407077810 */ /* 0x004fe20007ffe0ff */
[----:B-1----:R-:W-:Y:S02]  /*0570*/  IMAD R0, R11, 0x4, R0 ;  /* 0x000000040b007824 */ /* 0x002fe400078e0200 */
[----:B---3--:R-:W-:-:S05]  /*0580*/  IMAD.IADD R5, R5, 0x1, R8 ;  /* 0x0000000105057824 */ /* 0x008fca00078e0208 */
[----:B0-----:R-:W-:-:S13]  /*0590*/  ISETP.GE.AND P1, PT, R5, R9, PT ;  /* 0x000000090500720c */ /* 0x001fda0003f26270 */
[----:B------:R2:W-:Y:S01]  /*05a0*/  @!P1 STS [R4], R5 ;  /* 0x0000000504009388 */ /* 0x0005e20000000800 */
[----:B------:R-:W-:Y:S01]  /*05b0*/  BAR.SYNC.DEFER_BLOCKING 0x0 ;  /* 0x0000000000007b1d */ /* 0x000fe20000010000 */
[----:B------:R-:W-:-:S13]  /*05c0*/  ISETP.NE.AND P1, PT, R6, RZ, PT ;  /* 0x000000ff0600720c */ /* 0x000fda0003f25270 */
[----:B--2---:R-:W-:Y:S05]  /*05d0*/  @P1 BRA `(.L_x_30) ;  /* 0xfffffffc00d01947 */ /* 0x004fea000383ffff */
.L_x_27:
[----:B------:R-:W1:Y:S04]  /*05e0*/  @!P0 LDS R5, [R4] ;  /* 0x0000000004058984 */ /* 0x000e680000000800 */
[----:B-1----:R-:W-:Y:S01]  /*05f0*/  @!P0 STG.E desc[UR6][R2.64], R5 ;  /* 0x0000000502008986 */ /* 0x002fe2000c101906 */
[----:B------:R-:W-:Y:S06]  /*0600*/  BAR.SYNC.DEFER_BLOCKING 0x0 ;  /* 0x0000000000007b1d */ /* 0x000fec0000010000 */
[----:B------:R-:W-:Y:S05]  /*0610*/  EXIT ;  /* 0x000000000000794d */ /* 0x000fea0003800000 */
.L_x_31:
        /* <DEDUP_REMOVED lines=14> */
.L_x_34:


//--------------------- .nv.shared._Z6phase3iiPii --------------------------
	.section	.nv.shared._Z6phase3iiPii,"aw",@nobits
	.sectionflags	@""
	.align	16
	.zero		1024


//--------------------- .nv.shared.reserved.0     --------------------------
	.section	.nv.shared.reserved.0,"aw",@nobits
	.weak		__nv_reservedSMEM_offset_0_alias
	.size		__nv_reservedSMEM_offset_0_alias, 0, 64
	.other		__nv_reservedSMEM_offset_0_alias,@"STO_CUDA_RESERVED_SHARED STV_DEFAULT"
__nv_reservedSMEM_offset_0_alias:
	.zero		0
	.zero		64


//--------------------- .nv.shared._Z6phase2iiPii --------------------------
	.section	.nv.shared._Z6phase2iiPii,"aw",@nobits
	.sectionflags	@""
	.align	16
	.zero		1024


//--------------------- .nv.shared._Z6phase1iiPii --------------------------
	.section	.nv.shared._Z6phase1iiPii,"aw",@nobits
	.sectionflags	@""
	.align	16
	.zero		1024


//--------------------- .nv.constant0._Z6phase3iiPii --------------------------
	.section	.nv.constant0._Z6phase3iiPii,"a",@progbits
	.sectionflags	@""
	.align	4
.nv.constant0._Z6phase3iiPii:
	.zero		916


//--------------------- .nv.constant0._Z6phase2iiPii --------------------------
	.section	.nv.constant0._Z6phase2iiPii,"a",@progbits
	.sectionflags	@""
	.align	4
.nv.constant0._Z6phase2iiPii:
	.zero		916


//--------------------- .nv.constant0._Z6phase1iiPii --------------------------
	.section	.nv.constant0._Z6phase1iiPii,"a",@progbits
	.sectionflags	@""
	.align	4
.nv.constant0._Z6phase1iiPii:
	.zero		916


//--------------------- SYMBOLS --------------------------

	.type		.nv.reservedSmem.offset0,@object
	.size		.nv.reservedSmem.offset0,0x4
	.type		.nv.reservedSmem.cap,@object
	.size		.nv.reservedSmem.cap,0x4
